	.target	sm_100a

	.elftype	@"ET_EXEC"


//--------------------- .note.nv.tkinfo           --------------------------
	.section	.note.nv.tkinfo,"",@"SHT_NOTE"
	.sectionflags	@"SHF_NOTE_NV_TKINFO"
	.tkinfo
        /*0018*/ 	.word	0x00000002
        /*0030*/ 	.string	""
        /*0030*/ 	.string	"ptxas"
        /*0030*/ 	.string	"Cuda compilation tools, release 13.0, V13.0.88"
        /*0030*/ 	.string	"Build cuda_13.0.r13.0/compiler.36424714_0"
        /*0030*/ 	.string	"-arch sm_100a -m 64 "



//--------------------- .note.nv.cuinfo           --------------------------
	.section	.note.nv.cuinfo,"",@"SHT_NOTE"
	.sectionflags	@"SHF_NOTE_NV_CUINFO"
        /*0018*/ 	.short	0x0002
        /*001a*/ 	.short	0x0064
        /*001c*/ 	.short	0x0082
	.zero		2


//--------------------- .nv.info                  --------------------------
	.section	.nv.info,"",@"SHT_CUDA_INFO"
	.align	4


	//----- nvinfo : EIATTR_REGCOUNT
	.align		4
        /*0000*/ 	.byte	0x04, 0x2f
        /*0002*/ 	.short	(.L_19 - .L_18)
	.align		4
.L_18:
        /*0004*/ 	.word	index@(_ZN7cutlass13device_kernelINS_4gemm6kernel13GemmUniversalIN4cute5tupleIJiiiiEEENS1_10collective13CollectiveMmaINS1_35MainloopSm100TmaUmmaWarpSpecializedILi6ELi2ELi4ENS5_IJNS4_1CILi1EEENSA_ILi2EEESB_EEEEENS5_IJNSA_ILi128EEESF_NSA_ILi32EEEEEENS_10tfloat32_tENS5_IJlSB_lEEESI_SJ_NS4_8TiledMMAINS4_8MMA_AtomIJNS4_17SM100_MMA_TF32_SSISI_SI_fLi128ELi128ELNS4_4UMMA5MajorE0ELSO_0ELNSN_7ScaleInE0ELSP_0EEEEEENS4_6LayoutINS5_IJSB_SB_SB_EEENS5_IJNSA_ILi0EEESU_SU_EEEEENS5_IJNS4_10UnderscoreESX_SX_EEEEENS4_23SM90_TMA_LOAD_MULTICASTENS4_14ComposedLayoutINS4_7SwizzleILi3ELi4ELi3EEENS4_18smem_ptr_flag_bitsILi32EEENSS_INS5_IJNSA_ILi8EEESG_EEENS5_IJSG_SB_EEEEEEEvNS4_8identityENS4_13SM90_TMA_LOADES1A_vS1B_EENS_8epilogue10collective18CollectiveEpilogueINS1E_23Sm100TmaWarpSpecializedILi4ELi2ELi16ELb1ELb0EEEJSH_NS5_IJNSS_ISF_SB_EENSS_INSA_ILi16EEESB_EEEEESI_SJ_SI_SJ_NS1E_6fusion15FusionCallbacksIS1I_NS1N_17LinearCombinationISI_fSI_fLNS_15FloatRoundStyleE2EEESH_S1M_JEEENS4_5SM1004TMEM4LOAD26SM100_TMEM_LOAD_32dp32b16xES1C_NS11_INS12_ILi2ELi4ELi3EEES15_NSS_INS5_IJS16_S1K_EEENS5_IJS1K_SB_EEEEEEENS4_39AutoVectorizingCopyWithAssumedAlignmentILi128EEENS4_14SM90_TMA_STOREES21_S23_S23_EEEvvEEEEvNT_6ParamsE)
        /*0008*/ 	.word	0x0000004f


	//----- nvinfo : EIATTR_FRAME_SIZE
	.align		4
.L_19:
        /*000c*/ 	.byte	0x04, 0x11
        /*000e*/ 	.short	(.L_21 - .L_20)
	.align		4
.L_20:
        /*0010*/ 	.word	index@($__internal_2_$__cuda_sm10x_tcgen05_guardrail_trap_unallocated_columns_being_dealloced)
        /*0014*/ 	.word	0x00000000


	//----- nvinfo : EIATTR_FRAME_SIZE
	.align		4
.L_21:
        /*0018*/ 	.byte	0x04, 0x11
        /*001a*/ 	.short	(.L_23 - .L_22)
	.align		4
.L_22:
        /*001c*/ 	.word	index@($__internal_1_$__cuda_sm10x_tcgen05_guardrail_trap_phase_invalid_during_alloc)
        /*0020*/ 	.word	0x00000000


	//----- nvinfo : EIATTR_FRAME_SIZE
	.align		4
.L_23:
        /*0024*/ 	.byte	0x04, 0x11
        /*0026*/ 	.short	(.L_25 - .L_24)
	.align		4
.L_24:
        /*0028*/ 	.word	index@($__internal_0_$__cuda_sm10x_tcgen05_guardrail_trap_col_being_dealloced_not_returned_by_alloc)
        /*002c*/ 	.word	0x00000000


	//----- nvinfo : EIATTR_FRAME_SIZE
	.align		4
.L_25:
        /*0030*/ 	.byte	0x04, 0x11
        /*0032*/ 	.short	(.L_27 - .L_26)
	.align		4
.L_26:
        /*0034*/ 	.word	index@(_ZN7cutlass13device_kernelINS_4gemm6kernel13GemmUniversalIN4cute5tupleIJiiiiEEENS1_10collective13CollectiveMmaINS1_35MainloopSm100TmaUmmaWarpSpecializedILi6ELi2ELi4ENS5_IJNS4_1CILi1EEENSA_ILi2EEESB_EEEEENS5_IJNSA_ILi128EEESF_NSA_ILi32EEEEEENS_10tfloat32_tENS5_IJlSB_lEEESI_SJ_NS4_8TiledMMAINS4_8MMA_AtomIJNS4_17SM100_MMA_TF32_SSISI_SI_fLi128ELi128ELNS4_4UMMA5MajorE0ELSO_0ELNSN_7ScaleInE0ELSP_0EEEEEENS4_6LayoutINS5_IJSB_SB_SB_EEENS5_IJNSA_ILi0EEESU_SU_EEEEENS5_IJNS4_10UnderscoreESX_SX_EEEEENS4_23SM90_TMA_LOAD_MULTICASTENS4_14ComposedLayoutINS4_7SwizzleILi3ELi4ELi3EEENS4_18smem_ptr_flag_bitsILi32EEENSS_INS5_IJNSA_ILi8EEESG_EEENS5_IJSG_SB_EEEEEEEvNS4_8identityENS4_13SM90_TMA_LOADES1A_vS1B_EENS_8epilogue10collective18CollectiveEpilogueINS1E_23Sm100TmaWarpSpecializedILi4ELi2ELi16ELb1ELb0EEEJSH_NS5_IJNSS_ISF_SB_EENSS_INSA_ILi16EEESB_EEEEESI_SJ_SI_SJ_NS1E_6fusion15FusionCallbacksIS1I_NS1N_17LinearCombinationISI_fSI_fLNS_15FloatRoundStyleE2EEESH_S1M_JEEENS4_5SM1004TMEM4LOAD26SM100_TMEM_LOAD_32dp32b16xES1C_NS11_INS12_ILi2ELi4ELi3EEES15_NSS_INS5_IJS16_S1K_EEENS5_IJS1K_SB_EEEEEEENS4_39AutoVectorizingCopyWithAssumedAlignmentILi128EEENS4_14SM90_TMA_STOREES21_S23_S23_EEEvvEEEEvNT_6ParamsE)
        /*0038*/ 	.word	0x00000000


	//----- nvinfo : EIATTR_MIN_STACK_SIZE
	.align		4
.L_27:
        /*003c*/ 	.byte	0x04, 0x12
        /*003e*/ 	.short	(.L_29 - .L_28)
	.align		4
.L_28:
        /*0040*/ 	.word	index@(_ZN7cutlass13device_kernelINS_4gemm6kernel13GemmUniversalIN4cute5tupleIJiiiiEEENS1_10collective13CollectiveMmaINS1_35MainloopSm100TmaUmmaWarpSpecializedILi6ELi2ELi4ENS5_IJNS4_1CILi1EEENSA_ILi2EEESB_EEEEENS5_IJNSA_ILi128EEESF_NSA_ILi32EEEEEENS_10tfloat32_tENS5_IJlSB_lEEESI_SJ_NS4_8TiledMMAINS4_8MMA_AtomIJNS4_17SM100_MMA_TF32_SSISI_SI_fLi128ELi128ELNS4_4UMMA5MajorE0ELSO_0ELNSN_7ScaleInE0ELSP_0EEEEEENS4_6LayoutINS5_IJSB_SB_SB_EEENS5_IJNSA_ILi0EEESU_SU_EEEEENS5_IJNS4_10UnderscoreESX_SX_EEEEENS4_23SM90_TMA_LOAD_MULTICASTENS4_14ComposedLayoutINS4_7SwizzleILi3ELi4ELi3EEENS4_18smem_ptr_flag_bitsILi32EEENSS_INS5_IJNSA_ILi8EEESG_EEENS5_IJSG_SB_EEEEEEEvNS4_8identityENS4_13SM90_TMA_LOADES1A_vS1B_EENS_8epilogue10collective18CollectiveEpilogueINS1E_23Sm100TmaWarpSpecializedILi4ELi2ELi16ELb1ELb0EEEJSH_NS5_IJNSS_ISF_SB_EENSS_INSA_ILi16EEESB_EEEEESI_SJ_SI_SJ_NS1E_6fusion15FusionCallbacksIS1I_NS1N_17LinearCombinationISI_fSI_fLNS_15FloatRoundStyleE2EEESH_S1M_JEEENS4_5SM1004TMEM4LOAD26SM100_TMEM_LOAD_32dp32b16xES1C_NS11_INS12_ILi2ELi4ELi3EEES15_NSS_INS5_IJS16_S1K_EEENS5_IJS1K_SB_EEEEEEENS4_39AutoVectorizingCopyWithAssumedAlignmentILi128EEENS4_14SM90_TMA_STOREES21_S23_S23_EEEvvEEEEvNT_6ParamsE)
        /*0044*/ 	.word	0x00000000
.L_29:


//--------------------- .nv.compat                --------------------------
	.section	.nv.compat,"",@"SHT_CUDA_COMPAT_INFO"
	.align	4
        /*0000*/ 	.byte	0x02, 0x09, 0x01, 0x00, 0x02, 0x02, 0x02, 0x00, 0x02, 0x05, 0x05, 0x00, 0x03, 0x07, 0x01, 0x01
        /*0010*/ 	.byte	0x02, 0x03, 0x01, 0x00, 0x02, 0x06, 0x01, 0x00, 0x04, 0x0b, 0x08, 0x00, 0x09, 0x00, 0x00, 0x00
        /*0020*/ 	.byte	0x00, 0x00, 0x00, 0x00


//--------------------- .nv.info._ZN7cutlass13device_kernelINS_4gemm6kernel13GemmUniversalIN4cute5tupleIJiiiiEEENS1_10collective13CollectiveMmaINS1_35MainloopSm100TmaUmmaWarpSpecializedILi6ELi2ELi4ENS5_IJNS4_1CILi1EEENSA_ILi2EEESB_EEEEENS5_IJNSA_ILi128EEESF_NSA_ILi32EEEEEENS_10tfloat32_tENS5_IJlSB_lEEESI_SJ_NS4_8TiledMMAINS4_8MMA_AtomIJNS4_17SM100_MMA_TF32_SSISI_SI_fLi128ELi128ELNS4_4UMMA5MajorE0ELSO_0ELNSN_7ScaleInE0ELSP_0EEEEEENS4_6LayoutINS5_IJSB_SB_SB_EEENS5_IJNSA_ILi0EEESU_SU_EEEEENS5_IJNS4_10UnderscoreESX_SX_EEEEENS4_23SM90_TMA_LOAD_MULTICASTENS4_14ComposedLayoutINS4_7SwizzleILi3ELi4ELi3EEENS4_18smem_ptr_flag_bitsILi32EEENSS_INS5_IJNSA_ILi8EEESG_EEENS5_IJSG_SB_EEEEEEEvNS4_8identityENS4_13SM90_TMA_LOADES1A_vS1B_EENS_8epilogue10collective18CollectiveEpilogueINS1E_23Sm100TmaWarpSpecializedILi4ELi2ELi16ELb1ELb0EEEJSH_NS5_IJNSS_ISF_SB_EENSS_INSA_ILi16EEESB_EEEEESI_SJ_SI_SJ_NS1E_6fusion15FusionCallbacksIS1I_NS1N_17LinearCombinationISI_fSI_fLNS_15FloatRoundStyleE2EEESH_S1M_JEEENS4_5SM1004TMEM4LOAD26SM100_TMEM_LOAD_32dp32b16xES1C_NS11_INS12_ILi2ELi4ELi3EEES15_NSS_INS5_IJS16_S1K_EEENS5_IJS1K_SB_EEEEEEENS4_39AutoVectorizingCopyWithAssumedAlignmentILi128EEENS4_14SM90_TMA_STOREES21_S23_S23_EEEvvEEEEvNT_6ParamsE --------------------------
	.section	.nv.info._ZN7cutlass13device_kernelINS_4gemm6kernel13GemmUniversalIN4cute5tupleIJiiiiEEENS1_10collective13CollectiveMmaINS1_35MainloopSm100TmaUmmaWarpSpecializedILi6ELi2ELi4ENS5_IJNS4_1CILi1EEENSA_ILi2EEESB_EEEEENS5_IJNSA_ILi128EEESF_NSA_ILi32EEEEEENS_10tfloat32_tENS5_IJlSB_lEEESI_SJ_NS4_8TiledMMAINS4_8MMA_AtomIJNS4_17SM100_MMA_TF32_SSISI_SI_fLi128ELi128ELNS4_4UMMA5MajorE0ELSO_0ELNSN_7ScaleInE0ELSP_0EEEEEENS4_6LayoutINS5_IJSB_SB_SB_EEENS5_IJNSA_ILi0EEESU_SU_EEEEENS5_IJNS4_10UnderscoreESX_SX_EEEEENS4_23SM90_TMA_LOAD_MULTICASTENS4_14ComposedLayoutINS4_7SwizzleILi3ELi4ELi3EEENS4_18smem_ptr_flag_bitsILi32EEENSS_INS5_IJNSA_ILi8EEESG_EEENS5_IJSG_SB_EEEEEEEvNS4_8identityENS4_13SM90_TMA_LOADES1A_vS1B_EENS_8epilogue10collective18CollectiveEpilogueINS1E_23Sm100TmaWarpSpecializedILi4ELi2ELi16ELb1ELb0EEEJSH_NS5_IJNSS_ISF_SB_EENSS_INSA_ILi16EEESB_EEEEESI_SJ_SI_SJ_NS1E_6fusion15FusionCallbacksIS1I_NS1N_17LinearCombinationISI_fSI_fLNS_15FloatRoundStyleE2EEESH_S1M_JEEENS4_5SM1004TMEM4LOAD26SM100_TMEM_LOAD_32dp32b16xES1C_NS11_INS12_ILi2ELi4ELi3EEES15_NSS_INS5_IJS16_S1K_EEENS5_IJS1K_SB_EEEEEEENS4_39AutoVectorizingCopyWithAssumedAlignmentILi128EEENS4_14SM90_TMA_STOREES21_S23_S23_EEEvvEEEEvNT_6ParamsE,"",@"SHT_CUDA_INFO"
	.sectionflags	@""
	.align	4


	//----- nvinfo : EIATTR_CUDA_API_VERSION
	.align		4
        /*0000*/ 	.byte	0x04, 0x37
        /*0002*/ 	.short	(.L_31 - .L_30)
.L_30:
        /*0004*/ 	.word	0x00000082


	//----- nvinfo : EIATTR_KPARAM_INFO
	.align		4
.L_31:
        /*0008*/ 	.byte	0x04, 0x17
        /*000a*/ 	.short	(.L_33 - .L_32)
.L_32:
        /*000c*/ 	.word	0x00000000
        /*0010*/ 	.short	0x0000
        /*0012*/ 	.short	0x0000
        /*0014*/ 	.byte	0x00, 0xf0, 0x01, 0x20


	//----- nvinfo : EIATTR_AT_ENTRY_FRAGMENTS
	.align		4
.L_33:
        /*0018*/ 	.byte	0x04, 0x4f
        /*001a*/ 	.short	(.L_35 - .L_34)


	//   ....[0]....
.L_34:
        /*001c*/ 	.word	0x00000006


	//----- nvinfo : EIATTR_RESERVED_SMEM_USED
	.align		4
.L_35:
        /*0020*/ 	.byte	0x01, 0x41
	.zero		2


	//----- nvinfo : EIATTR_SPARSE_MMA_MASK
	.align		4
        /*0024*/ 	.byte	0x03, 0x50
        /*0026*/ 	.short	0x0000


	//----- nvinfo : EIATTR_TCGEN05_1CTA_USED
	.align		4
        /*0028*/ 	.byte	0x01, 0x51
	.zero		2


	//----- nvinfo : EIATTR_MAXREG_COUNT
	.align		4
        /*002c*/ 	.byte	0x03, 0x1b
        /*002e*/ 	.short	0x00ff


	//----- nvinfo : EIATTR_NUM_BARRIERS
	.align		4
        /*0030*/ 	.byte	0x02, 0x4c
        /*0032*/ 	.byte	0x07
	.zero		1


	//----- nvinfo : EIATTR_EXTERNS
	.align		4
        /*0034*/ 	.byte	0x04, 0x0f
        /*0036*/ 	.short	(.L_37 - .L_36)


	//   ....[0]....
	.align		4
.L_36:
        /*0038*/ 	.word	index@(__assertfail)


	//----- nvinfo : EIATTR_MERCURY_ISA_VERSION
	.align		4
.L_37:
        /*003c*/ 	.byte	0x03, 0x5f
        /*003e*/ 	.short	0x0101


	//----- nvinfo : EIATTR_INT_WARP_WIDE_INSTR_OFFSETS
	.align		4
        /*0040*/ 	.byte	0x04, 0x31
        /*0042*/ 	.short	(.L_39 - .L_38)


	//   ....[0]....
.L_38:
        /*0044*/ 	.word	0x00003e00


	//   ....[1]....
        /*0048*/ 	.word	0x00003e30


	//   ....[2]....
        /*004c*/ 	.word	0x00003e50


	//   ....[3]....
        /*0050*/ 	.word	0x00004980


	//   ....[4]....
        /*0054*/ 	.word	0x000049e0


	//   ....[5]....
        /*0058*/ 	.word	0x00004ad0


	//   ....[6]....
        /*005c*/ 	.word	0x00004b40


	//   ....[7]....
        /*0060*/ 	.word	0x00004c30


	//   ....[8]....
        /*0064*/ 	.word	0x00004ca0


	//   ....[9]....
        /*0068*/ 	.word	0x00004da0


	//   ....[10]....
        /*006c*/ 	.word	0x00004e10


	//   ....[11]....
        /*0070*/ 	.word	0x00004f20


	//   ....[12]....
        /*0074*/ 	.word	0x00004fa0


	//   ....[13]....
        /*0078*/ 	.word	0x000050a0


	//   ....[14]....
        /*007c*/ 	.word	0x00005120


	//   ....[15]....
        /*0080*/ 	.word	0x00005220


	//   ....[16]....
        /*0084*/ 	.word	0x000052a0


	//   ....[17]....
        /*0088*/ 	.word	0x00005390


	//   ....[18]....
        /*008c*/ 	.word	0x00005420


	//----- nvinfo : EIATTR_COOP_GROUP_MASK_REGIDS
	.align		4
.L_39:
        /*0090*/ 	.byte	0x04, 0x29
        /*0092*/ 	.short	(.L_41 - .L_40)


	//   ....[0]....
.L_40:
        /*0094*/ 	.word	0xffffffff


	//   ....[1]....
        /*0098*/ 	.word	0xffffffff


	//   ....[2]....
        /*009c*/ 	.word	0xffffffff


	//   ....[3]....
        /*00a0*/ 	.word	0xffffffff


	//   ....[4]....
        /*00a4*/ 	.word	0xffffffff


	//   ....[5]....
        /*00a8*/ 	.word	0xffffffff


	//   ....[6]....
        /*00ac*/ 	.word	0xffffffff


	//   ....[7]....
        /*00b0*/ 	.word	0xffffffff


	//   ....[8]....
        /*00b4*/ 	.word	0xffffffff


	//   ....[9]....
        /*00b8*/ 	.word	0xffffffff


	//   ....[10]....
        /*00bc*/ 	.word	0xffffffff


	//   ....[11]....
        /*00c0*/ 	.word	0xffffffff


	//   ....[12]....
        /*00c4*/ 	.word	0xffffffff


	//   ....[13]....
        /*00c8*/ 	.word	0xffffffff


	//----- nvinfo : EIATTR_COOP_GROUP_INSTR_OFFSETS
	.align		4
.L_41:
        /*00cc*/ 	.byte	0x04, 0x28
        /*00ce*/ 	.short	(.L_43 - .L_42)


	//   ....[0]....
.L_42:
        /*00d0*/ 	.word	0x00000080


	//   ....[1]....
        /*00d4*/ 	.word	0x000004f0


	//   ....[2]....
        /*00d8*/ 	.word	0x000006e0


	//   ....[3]....
        /*00dc*/ 	.word	0x00000880


	//   ....[4]....
        /*00e0*/ 	.word	0x00000980


	//   ....[5]....
        /*00e4*/ 	.word	0x00000af0


	//   ....[6]....
        /*00e8*/ 	.word	0x00000c90


	//   ....[7]....
        /*00ec*/ 	.word	0x00000e40


	//   ....[8]....
        /*00f0*/ 	.word	0x00002070


	//   ....[9]....
        /*00f4*/ 	.word	0x00003050


	//   ....[10]....
        /*00f8*/ 	.word	0x00003260


	//   ....[11]....
        /*00fc*/ 	.word	0x00003290


	//   ....[12]....
        /*0100*/ 	.word	0x00003ce0


	//   ....[13]....
        /*0104*/ 	.word	0x00003f10


	//----- nvinfo : EIATTR_VRC_CTA_INIT_COUNT
	.align		4
.L_43:
        /*0108*/ 	.byte	0x02, 0x4a
        /*010a*/ 	.byte	0x80
	.zero		1


	//----- nvinfo : EIATTR_SYSCALL_OFFSETS
	.align		4
        /*010c*/ 	.byte	0x04, 0x46
        /*010e*/ 	.short	(.L_45 - .L_44)


	//   ....[0]....
.L_44:
        /*0110*/ 	.word	0x000060c0


	//   ....[1]....
        /*0114*/ 	.word	0x000061b0


	//   ....[2]....
        /*0118*/ 	.word	0x00006970


	//   ....[3]....
        /*011c*/ 	.word	0x000072f0


	//   ....[4]....
        /*0120*/ 	.word	0x00007c40


	//   ....[5]....
        /*0124*/ 	.word	0x000085e0


	//   ....[6]....
        /*0128*/ 	.word	0x00008f80


	//   ....[7]....
        /*012c*/ 	.word	0x00009950


	//   ....[8]....
        /*0130*/ 	.word	0x0000a2f0


	//   ....[9]....
        /*0134*/ 	.word	0x0000ac40


	//----- nvinfo : EIATTR_MBARRIER_INSTR_OFFSETS
	.align		4
.L_45:
        /*0138*/ 	.byte	0x04, 0x39
        /*013a*/ 	.short	(.L_47 - .L_46)


	//   ....[0]....
.L_46:
        /*013c*/ 	.word	0x00000610
        /*0140*/ 	.word	0x000000ff
        /*0144*/ 	.word	0x00000000
        /*0148*/ 	.short	0x0100
        /*014a*/ 	.byte	0x04
	.zero		1


	//   ....[1]....
        /*014c*/ 	.word	0x00000620
        /*0150*/ 	.word	0x000000ff
        /*0154*/ 	.word	0x00000030
        /*0158*/ 	.short	0x0100
        /*015a*/ 	.byte	0x04
	.zero		1


	//   ....[2]....
        /*015c*/ 	.word	0x00000630
        /*0160*/ 	.word	0x000000ff
        /*0164*/ 	.word	0x00000008
        /*0168*/ 	.short	0x0100
        /*016a*/ 	.byte	0x04
	.zero		1


	//   ....[3]....
        /*016c*/ 	.word	0x00000640
        /*0170*/ 	.word	0x000000ff
        /*0174*/ 	.word	0x00000038
        /*0178*/ 	.short	0x0100
        /*017a*/ 	.byte	0x04
	.zero		1


	//   ....[4]....
        /*017c*/ 	.word	0x00000650
        /*0180*/ 	.word	0x000000ff
        /*0184*/ 	.word	0x00000010
        /*0188*/ 	.short	0x0100
        /*018a*/ 	.byte	0x04
	.zero		1


	//   ....[5]....
        /*018c*/ 	.word	0x00000660
        /*0190*/ 	.word	0x000000ff
        /*0194*/ 	.word	0x00000040
        /*0198*/ 	.short	0x0100
        /*019a*/ 	.byte	0x04
	.zero		1


	//   ....[6]....
        /*019c*/ 	.word	0x00000670
        /*01a0*/ 	.word	0x000000ff
        /*01a4*/ 	.word	0x00000018
        /*01a8*/ 	.short	0x0100
        /*01aa*/ 	.byte	0x04
	.zero		1


	//   ....[7]....
        /*01ac*/ 	.word	0x00000680
        /*01b0*/ 	.word	0x000000ff
        /*01b4*/ 	.word	0x00000048
        /*01b8*/ 	.short	0x0100
        /*01ba*/ 	.byte	0x04
	.zero		1


	//   ....[8]....
        /*01bc*/ 	.word	0x00000690
        /*01c0*/ 	.word	0x000000ff
        /*01c4*/ 	.word	0x00000020
        /*01c8*/ 	.short	0x0100
        /*01ca*/ 	.byte	0x04
	.zero		1


	//   ....[9]....
        /*01cc*/ 	.word	0x000006a0
        /*01d0*/ 	.word	0x000000ff
        /*01d4*/ 	.word	0x00000050
        /*01d8*/ 	.short	0x0100
        /*01da*/ 	.byte	0x04
	.zero		1


	//   ....[10]....
        /*01dc*/ 	.word	0x000006b0
        /*01e0*/ 	.word	0x000000ff
        /*01e4*/ 	.word	0x00000028
        /*01e8*/ 	.short	0x0100
        /*01ea*/ 	.byte	0x04
	.zero		1


	//   ....[11]....
        /*01ec*/ 	.word	0x000006c0
        /*01f0*/ 	.word	0x000000ff
        /*01f4*/ 	.word	0x00000058
        /*01f8*/ 	.short	0x0100
        /*01fa*/ 	.byte	0x04
	.zero		1


	//   ....[12]....
        /*01fc*/ 	.word	0x000007f0
        /*0200*/ 	.word	0x000000ff
        /*0204*/ 	.word	0x00000060
        /*0208*/ 	.short	0x0100
        /*020a*/ 	.byte	0x04
	.zero		1


	//   ....[13]....
        /*020c*/ 	.word	0x00000800
        /*0210*/ 	.word	0x000000ff
        /*0214*/ 	.word	0x00000080
        /*0218*/ 	.short	0x0100
        /*021a*/ 	.byte	0x04
	.zero		1


	//   ....[14]....
        /*021c*/ 	.word	0x00000810
        /*0220*/ 	.word	0x000000ff
        /*0224*/ 	.word	0x00000068
        /*0228*/ 	.short	0x0100
        /*022a*/ 	.byte	0x04
	.zero		1


	//   ....[15]....
        /*022c*/ 	.word	0x00000820
        /*0230*/ 	.word	0x000000ff
        /*0234*/ 	.word	0x00000088
        /*0238*/ 	.short	0x0100
        /*023a*/ 	.byte	0x04
	.zero		1


	//   ....[16]....
        /*023c*/ 	.word	0x00000830
        /*0240*/ 	.word	0x000000ff
        /*0244*/ 	.word	0x00000070
        /*0248*/ 	.short	0x0100
        /*024a*/ 	.byte	0x04
	.zero		1


	//   ....[17]....
        /*024c*/ 	.word	0x00000840
        /*0250*/ 	.word	0x000000ff
        /*0254*/ 	.word	0x00000090
        /*0258*/ 	.short	0x0100
        /*025a*/ 	.byte	0x04
	.zero		1


	//   ....[18]....
        /*025c*/ 	.word	0x00000850
        /*0260*/ 	.word	0x000000ff
        /*0264*/ 	.word	0x00000078
        /*0268*/ 	.short	0x0100
        /*026a*/ 	.byte	0x04
	.zero		1


	//   ....[19]....
        /*026c*/ 	.word	0x00000860
        /*0270*/ 	.word	0x000000ff
        /*0274*/ 	.word	0x00000098
        /*0278*/ 	.short	0x0100
        /*027a*/ 	.byte	0x04
	.zero		1


	//   ....[20]....
        /*027c*/ 	.word	0x00000950
        /*0280*/ 	.word	0x000000ff
        /*0284*/ 	.word	0x000000a0
        /*0288*/ 	.short	0x0100
        /*028a*/ 	.byte	0x06
	.zero		1


	//   ....[21]....
        /*028c*/ 	.word	0x00000960
        /*0290*/ 	.word	0x000000ff
        /*0294*/ 	.word	0x000000a8
        /*0298*/ 	.short	0x0100
        /*029a*/ 	.byte	0x06
	.zero		1


	//   ....[22]....
        /*029c*/ 	.word	0x00000aa0
        /*02a0*/ 	.word	0x000000ff
        /*02a4*/ 	.word	0x000000b0
        /*02a8*/ 	.short	0x0100
        /*02aa*/ 	.byte	0x06
	.zero		1


	//   ....[23]....
        /*02ac*/ 	.word	0x00000ab0
        /*02b0*/ 	.word	0x000000ff
        /*02b4*/ 	.word	0x000000c0
        /*02b8*/ 	.short	0x0100
        /*02ba*/ 	.byte	0x06
	.zero		1


	//   ....[24]....
        /*02bc*/ 	.word	0x00000ac0
        /*02c0*/ 	.word	0x000000ff
        /*02c4*/ 	.word	0x000000b8
        /*02c8*/ 	.short	0x0100
        /*02ca*/ 	.byte	0x06
	.zero		1


	//   ....[25]....
        /*02cc*/ 	.word	0x00000ad0
        /*02d0*/ 	.word	0x000000ff
        /*02d4*/ 	.word	0x000000c8
        /*02d8*/ 	.short	0x0100
        /*02da*/ 	.byte	0x06
	.zero		1


	//   ....[26]....
        /*02dc*/ 	.word	0x00000c00
        /*02e0*/ 	.word	0x000000ff
        /*02e4*/ 	.word	0x000000d0
        /*02e8*/ 	.short	0x0100
        /*02ea*/ 	.byte	0x04
	.zero		1


	//   ....[27]....
        /*02ec*/ 	.word	0x00000c10
        /*02f0*/ 	.word	0x000000ff
        /*02f4*/ 	.word	0x000000f0
        /*02f8*/ 	.short	0x0100
        /*02fa*/ 	.byte	0x04
	.zero		1


	//   ....[28]....
        /*02fc*/ 	.word	0x00000c20
        /*0300*/ 	.word	0x000000ff
        /*0304*/ 	.word	0x000000d8
        /*0308*/ 	.short	0x0100
        /*030a*/ 	.byte	0x04
	.zero		1


	//   ....[29]....
        /*030c*/ 	.word	0x00000c30
        /*0310*/ 	.word	0x000000ff
        /*0314*/ 	.word	0x000000f8
        /*0318*/ 	.short	0x0100
        /*031a*/ 	.byte	0x04
	.zero		1


	//   ....[30]....
        /*031c*/ 	.word	0x00000c40
        /*0320*/ 	.word	0x000000ff
        /*0324*/ 	.word	0x000000e0
        /*0328*/ 	.short	0x0100
        /*032a*/ 	.byte	0x04
	.zero		1


	//   ....[31]....
        /*032c*/ 	.word	0x00000c50
        /*0330*/ 	.word	0x000000ff
        /*0334*/ 	.word	0x00000100
        /*0338*/ 	.short	0x0100
        /*033a*/ 	.byte	0x04
	.zero		1


	//   ....[32]....
        /*033c*/ 	.word	0x00000c60
        /*0340*/ 	.word	0x000000ff
        /*0344*/ 	.word	0x000000e8
        /*0348*/ 	.short	0x0100
        /*034a*/ 	.byte	0x04
	.zero		1


	//   ....[33]....
        /*034c*/ 	.word	0x00000c70
        /*0350*/ 	.word	0x000000ff
        /*0354*/ 	.word	0x00000108
        /*0358*/ 	.short	0x0100
        /*035a*/ 	.byte	0x04
	.zero		1


	//   ....[34]....
        /*035c*/ 	.word	0x00000d60
        /*0360*/ 	.word	0x000000ff
        /*0364*/ 	.word	0x00000110
        /*0368*/ 	.short	0x0100
        /*036a*/ 	.byte	0x04
	.zero		1


	//   ....[35]....
        /*036c*/ 	.word	0x00000d70
        /*0370*/ 	.word	0x000000ff
        /*0374*/ 	.word	0x00000120
        /*0378*/ 	.short	0x0100
        /*037a*/ 	.byte	0x04
	.zero		1


	//   ....[36]....
        /*037c*/ 	.word	0x00000d80
        /*0380*/ 	.word	0x000000ff
        /*0384*/ 	.word	0x00000118
        /*0388*/ 	.short	0x0100
        /*038a*/ 	.byte	0x04
	.zero		1


	//   ....[37]....
        /*038c*/ 	.word	0x00000d90
        /*0390*/ 	.word	0x000000ff
        /*0394*/ 	.word	0x00000128
        /*0398*/ 	.short	0x0100
        /*039a*/ 	.byte	0x04
	.zero		1


	//   ....[38]....
        /*039c*/ 	.word	0x000018f0
        /*03a0*/ 	.word	0x00000000
        /*03a4*/ 	.word	0x00000120
        /*03a8*/ 	.short	0x010a
        /*03aa*/ 	.byte	0xff
	.zero		1


	//   ....[39]....
        /*03ac*/ 	.word	0x00001920
        /*03b0*/ 	.word	0x00000000
        /*03b4*/ 	.word	0x00000110
        /*03b8*/ 	.short	0x0101
        /*03ba*/ 	.byte	0xff
	.zero		1


	//   ....[40]....
        /*03bc*/ 	.word	0x000019f0
        /*03c0*/ 	.word	0x000000ff
        /*03c4*/ 	.word	0x00000030
        /*03c8*/ 	.short	0x010a
        /*03ca*/ 	.byte	0x04
	.zero		1


	//   ....[41]....
        /*03cc*/ 	.word	0x00001a70
        /*03d0*/ 	.word	0x000000ff
        /*03d4*/ 	.word	0x00000030
        /*03d8*/ 	.short	0x010a
        /*03da*/ 	.byte	0x21
	.zero		1


	//   ....[42]....
        /*03dc*/ 	.word	0x00001c10
        /*03e0*/ 	.word	0x000000ff
        /*03e4*/ 	.word	0x00000030
        /*03e8*/ 	.short	0x010a
        /*03ea*/ 	.byte	0x08
	.zero		1


	//   ....[43]....
        /*03ec*/ 	.word	0x00001d20
        /*03f0*/ 	.word	0x000000ff
        /*03f4*/ 	.word	0x000000a8
        /*03f8*/ 	.short	0x0101
        /*03fa*/ 	.byte	0x06
	.zero		1


	//   ....[44]....
        /*03fc*/ 	.word	0x00001d40
        /*0400*/ 	.word	0x000000ff
        /*0404*/ 	.word	0x00000030
        /*0408*/ 	.short	0x010a
        /*040a*/ 	.byte	0x04
	.zero		1


	//   ....[45]....
        /*040c*/ 	.word	0x00001dc0
        /*0410*/ 	.word	0x000000ff
        /*0414*/ 	.word	0x00000030
        /*0418*/ 	.short	0x010a
        /*041a*/ 	.byte	0x11
	.zero		1


	//   ....[46]....
        /*041c*/ 	.word	0x00001f60
        /*0420*/ 	.word	0x000000ff
        /*0424*/ 	.word	0x00000030
        /*0428*/ 	.short	0x010a
        /*042a*/ 	.byte	0x07
	.zero		1


	//   ....[47]....
        /*042c*/ 	.word	0x000020a0
        /*0430*/ 	.word	0x00000003
        /*0434*/ 	.word	0x000000b0
        /*0438*/ 	.short	0x010a
        /*043a*/ 	.byte	0xff
	.zero		1


	//   ....[48]....
        /*043c*/ 	.word	0x000021f0
        /*0440*/ 	.word	0x00000000
        /*0444*/ 	.word	0x00000000
        /*0448*/ 	.short	0x0101
        /*044a*/ 	.byte	0xff
	.zero		1


	//   ....[49]....
        /*044c*/ 	.word	0x000027b0
        /*0450*/ 	.word	0x000000ff
        /*0454*/ 	.word	0x00000000
        /*0458*/ 	.short	0x010a
        /*045a*/ 	.byte	0x04
	.zero		1


	//   ....[50]....
        /*045c*/ 	.word	0x00002840
        /*0460*/ 	.word	0x000000ff
        /*0464*/ 	.word	0x00000000
        /*0468*/ 	.short	0x010a
        /*046a*/ 	.byte	0x05
	.zero		1


	//   ....[51]....
        /*046c*/ 	.word	0x000028d0
        /*0470*/ 	.word	0x000000ff
        /*0474*/ 	.word	0x00000000
        /*0478*/ 	.short	0x010a
        /*047a*/ 	.byte	0x05
	.zero		1


	//   ....[52]....
        /*047c*/ 	.word	0x00002960
        /*0480*/ 	.word	0x000000ff
        /*0484*/ 	.word	0x00000000
        /*0488*/ 	.short	0x010a
        /*048a*/ 	.byte	0x05
	.zero		1


	//   ....[53]....
        /*048c*/ 	.word	0x000029f0
        /*0490*/ 	.word	0x000000ff
        /*0494*/ 	.word	0x00000000
        /*0498*/ 	.short	0x010a
        /*049a*/ 	.byte	0x05
	.zero		1


	//   ....[54]....
        /*049c*/ 	.word	0x00002a90
        /*04a0*/ 	.word	0x00000000
        /*04a4*/ 	.word	0x00000000
        /*04a8*/ 	.short	0x010a
        /*04aa*/ 	.byte	0xff
	.zero		1


	//   ....[55]....
        /*04ac*/ 	.word	0x00002bb0
        /*04b0*/ 	.word	0x00000002
        /*04b4*/ 	.word	0x00000110
        /*04b8*/ 	.short	0x010a
        /*04ba*/ 	.byte	0xff
	.zero		1


	//   ....[56]....
        /*04bc*/ 	.word	0x00002c20
        /*04c0*/ 	.word	0x00000002
        /*04c4*/ 	.word	0x00000000
        /*04c8*/ 	.short	0x0101
        /*04ca*/ 	.byte	0xff
	.zero		1


	//   ....[57]....
        /*04cc*/ 	.word	0x00002c40
        /*04d0*/ 	.word	0x000000ff
        /*04d4*/ 	.word	0x000000c0
        /*04d8*/ 	.short	0x010a
        /*04da*/ 	.byte	0x04
	.zero		1


	//   ....[58]....
        /*04dc*/ 	.word	0x00002d60
        /*04e0*/ 	.word	0x00000002
        /*04e4*/ 	.word	0x000000b0
        /*04e8*/ 	.short	0x010a
        /*04ea*/ 	.byte	0xff
	.zero		1


	//   ....[59]....
        /*04ec*/ 	.word	0x00002e60
        /*04f0*/ 	.word	0x00000002
        /*04f4*/ 	.word	0x00000000
        /*04f8*/ 	.short	0x0101
        /*04fa*/ 	.byte	0xff
	.zero		1


	//   ....[60]....
        /*04fc*/ 	.word	0x00002ef0
        /*0500*/ 	.word	0x000000ff
        /*0504*/ 	.word	0x000000c0
        /*0508*/ 	.short	0x0106
        /*050a*/ 	.byte	0x04
	.zero		1


	//   ....[61]....
        /*050c*/ 	.word	0x00002f10
        /*0510*/ 	.word	0x000000ff
        /*0514*/ 	.word	0x000000c0
        /*0518*/ 	.short	0x010a
        /*051a*/ 	.byte	0x04
	.zero		1


	//   ....[62]....
        /*051c*/ 	.word	0x00002fa0
        /*0520*/ 	.word	0x000000ff
        /*0524*/ 	.word	0x000000c0
        /*0528*/ 	.short	0x0106
        /*052a*/ 	.byte	0x07
	.zero		1


	//   ....[63]....
        /*052c*/ 	.word	0x00002fe0
        /*0530*/ 	.word	0x00000000
        /*0534*/ 	.word	0x000000c0
        /*0538*/ 	.short	0x010a
        /*053a*/ 	.byte	0xff
	.zero		1


	//   ....[64]....
        /*053c*/ 	.word	0x00003530
        /*0540*/ 	.word	0x00000000
        /*0544*/ 	.word	0x000000b0
        /*0548*/ 	.short	0x010a
        /*054a*/ 	.byte	0xff
	.zero		1


	//   ....[65]....
        /*054c*/ 	.word	0x00003640
        /*0550*/ 	.word	0x00000003
        /*0554*/ 	.word	0x00000000
        /*0558*/ 	.short	0x0101
        /*055a*/ 	.byte	0xff
	.zero		1


	//   ....[66]....
        /*055c*/ 	.word	0x00003650
        /*0560*/ 	.word	0x000000ff
        /*0564*/ 	.word	0x00000000
        /*0568*/ 	.short	0x010a
        /*056a*/ 	.byte	0x04
	.zero		1


	//   ....[67]....
        /*056c*/ 	.word	0x00003670
        /*0570*/ 	.word	0x000000ff
        /*0574*/ 	.word	0x000000f0
        /*0578*/ 	.short	0x010a
        /*057a*/ 	.byte	0x1e
	.zero		1


	//   ....[68]....
        /*057c*/ 	.word	0x00003740
        /*0580*/ 	.word	0x000000ff
        /*0584*/ 	.word	0x00000000
        /*0588*/ 	.short	0x010a
        /*058a*/ 	.byte	0x05
	.zero		1


	//   ....[69]....
        /*058c*/ 	.word	0x00003880
        /*0590*/ 	.word	0x000000ff
        /*0594*/ 	.word	0x00000000
        /*0598*/ 	.short	0x010a
        /*059a*/ 	.byte	0x04
	.zero		1


	//   ....[70]....
        /*059c*/ 	.word	0x00003b10
        /*05a0*/ 	.word	0x000000ff
        /*05a4*/ 	.word	0x00000000
        /*05a8*/ 	.short	0x010a
        /*05aa*/ 	.byte	0x04
	.zero		1


	//   ....[71]....
        /*05ac*/ 	.word	0x00003ba0
        /*05b0*/ 	.word	0x000000ff
        /*05b4*/ 	.word	0x00000000
        /*05b8*/ 	.short	0x010a
        /*05ba*/ 	.byte	0x05
	.zero		1


	//   ....[72]....
        /*05bc*/ 	.word	0x00003c30
        /*05c0*/ 	.word	0x000000ff
        /*05c4*/ 	.word	0x00000000
        /*05c8*/ 	.short	0x010a
        /*05ca*/ 	.byte	0x05
	.zero		1


	//   ....[73]....
        /*05cc*/ 	.word	0x00003cc0
        /*05d0*/ 	.word	0x000000ff
        /*05d4*/ 	.word	0x00000000
        /*05d8*/ 	.short	0x010a
        /*05da*/ 	.byte	0x04
	.zero		1


	//   ....[74]....
        /*05dc*/ 	.word	0x00004170
        /*05e0*/ 	.word	0x0000000c
        /*05e4*/ 	.word	0x000000b0
        /*05e8*/ 	.short	0x010a
        /*05ea*/ 	.byte	0xff
	.zero		1


	//   ....[75]....
        /*05ec*/ 	.word	0x000042e0
        /*05f0*/ 	.word	0x00000000
        /*05f4*/ 	.word	0x00000000
        /*05f8*/ 	.short	0x0101
        /*05fa*/ 	.byte	0xff
	.zero		1


	//   ....[76]....
        /*05fc*/ 	.word	0x00004780
        /*0600*/ 	.word	0x000000ff
        /*0604*/ 	.word	0x000000a8
        /*0608*/ 	.short	0x010a
        /*060a*/ 	.byte	0x15
	.zero		1


	//   ....[77]....
        /*060c*/ 	.word	0x00004900
        /*0610*/ 	.word	0x000000ff
        /*0614*/ 	.word	0x00000080
        /*0618*/ 	.short	0x010a
        /*061a*/ 	.byte	0x15
	.zero		1


	//   ....[78]....
        /*061c*/ 	.word	0x00004a80
        /*0620*/ 	.word	0x000000ff
        /*0624*/ 	.word	0x00000060
        /*0628*/ 	.short	0x010b
        /*062a*/ 	.byte	0x15
	.zero		1


	//   ....[79]....
        /*062c*/ 	.word	0x00004a90
        /*0630*/ 	.word	0x000000ff
        /*0634*/ 	.word	0x00000000
        /*0638*/ 	.short	0x0101
        /*063a*/ 	.byte	0x06
	.zero		1


	//   ....[80]....
        /*063c*/ 	.word	0x00004aa0
        /*0640*/ 	.word	0x000000ff
        /*0644*/ 	.word	0x00000088
        /*0648*/ 	.short	0x010a
        /*064a*/ 	.byte	0x15
	.zero		1


	//   ....[81]....
        /*064c*/ 	.word	0x00004be0
        /*0650*/ 	.word	0x000000ff
        /*0654*/ 	.word	0x00000068
        /*0658*/ 	.short	0x010b
        /*065a*/ 	.byte	0x15
	.zero		1


	//   ....[82]....
        /*065c*/ 	.word	0x00004bf0
        /*0660*/ 	.word	0x000000ff
        /*0664*/ 	.word	0x00000000
        /*0668*/ 	.short	0x0101
        /*066a*/ 	.byte	0x07
	.zero		1


	//   ....[83]....
        /*066c*/ 	.word	0x00004c00
        /*0670*/ 	.word	0x000000ff
        /*0674*/ 	.word	0x00000090
        /*0678*/ 	.short	0x010a
        /*067a*/ 	.byte	0x15
	.zero		1


	//   ....[84]....
        /*067c*/ 	.word	0x00004d50
        /*0680*/ 	.word	0x000000ff
        /*0684*/ 	.word	0x00000070
        /*0688*/ 	.short	0x010b
        /*068a*/ 	.byte	0x15
	.zero		1


	//   ....[85]....
        /*068c*/ 	.word	0x00004d60
        /*0690*/ 	.word	0x000000ff
        /*0694*/ 	.word	0x00000000
        /*0698*/ 	.short	0x0101
        /*069a*/ 	.byte	0x1d
	.zero		1


	//   ....[86]....
        /*069c*/ 	.word	0x00004d70
        /*06a0*/ 	.word	0x000000ff
        /*06a4*/ 	.word	0x00000098
        /*06a8*/ 	.short	0x010a
        /*06aa*/ 	.byte	0x15
	.zero		1


	//   ....[87]....
        /*06ac*/ 	.word	0x00004ed0
        /*06b0*/ 	.word	0x000000ff
        /*06b4*/ 	.word	0x00000078
        /*06b8*/ 	.short	0x010b
        /*06ba*/ 	.byte	0x15
	.zero		1


	//   ....[88]....
        /*06bc*/ 	.word	0x00004ee0
        /*06c0*/ 	.word	0x000000ff
        /*06c4*/ 	.word	0x00000000
        /*06c8*/ 	.short	0x0101
        /*06ca*/ 	.byte	0x18
	.zero		1


	//   ....[89]....
        /*06cc*/ 	.word	0x00004ef0
        /*06d0*/ 	.word	0x000000ff
        /*06d4*/ 	.word	0x00000080
        /*06d8*/ 	.short	0x010a
        /*06da*/ 	.byte	0x15
	.zero		1


	//   ....[90]....
        /*06dc*/ 	.word	0x00005050
        /*06e0*/ 	.word	0x000000ff
        /*06e4*/ 	.word	0x00000060
        /*06e8*/ 	.short	0x010b
        /*06ea*/ 	.byte	0x15
	.zero		1


	//   ....[91]....
        /*06ec*/ 	.word	0x00005060
        /*06f0*/ 	.word	0x000000ff
        /*06f4*/ 	.word	0x00000000
        /*06f8*/ 	.short	0x0101
        /*06fa*/ 	.byte	0x06
	.zero		1


	//   ....[92]....
        /*06fc*/ 	.word	0x00005070
        /*0700*/ 	.word	0x000000ff
        /*0704*/ 	.word	0x00000088
        /*0708*/ 	.short	0x010a
        /*070a*/ 	.byte	0x15
	.zero		1


	//   ....[93]....
        /*070c*/ 	.word	0x000051d0
        /*0710*/ 	.word	0x000000ff
        /*0714*/ 	.word	0x00000068
        /*0718*/ 	.short	0x010b
        /*071a*/ 	.byte	0x15
	.zero		1


	//   ....[94]....
        /*071c*/ 	.word	0x000051e0
        /*0720*/ 	.word	0x000000ff
        /*0724*/ 	.word	0x00000000
        /*0728*/ 	.short	0x0101
        /*072a*/ 	.byte	0x07
	.zero		1


	//   ....[95]....
        /*072c*/ 	.word	0x000051f0
        /*0730*/ 	.word	0x000000ff
        /*0734*/ 	.word	0x00000090
        /*0738*/ 	.short	0x010a
        /*073a*/ 	.byte	0x15
	.zero		1


	//   ....[96]....
        /*073c*/ 	.word	0x00005340
        /*0740*/ 	.word	0x000000ff
        /*0744*/ 	.word	0x00000070
        /*0748*/ 	.short	0x010b
        /*074a*/ 	.byte	0x15
	.zero		1


	//   ....[97]....
        /*074c*/ 	.word	0x00005350
        /*0750*/ 	.word	0x000000ff
        /*0754*/ 	.word	0x00000000
        /*0758*/ 	.short	0x0101
        /*075a*/ 	.byte	0x1d
	.zero		1


	//   ....[98]....
        /*075c*/ 	.word	0x00005360
        /*0760*/ 	.word	0x000000ff
        /*0764*/ 	.word	0x00000098
        /*0768*/ 	.short	0x010a
        /*076a*/ 	.byte	0x15
	.zero		1


	//   ....[99]....
        /*076c*/ 	.word	0x00005550
        /*0770*/ 	.word	0x000000ff
        /*0774*/ 	.word	0x00000078
        /*0778*/ 	.short	0x010b
        /*077a*/ 	.byte	0x15
	.zero		1


	//   ....[100]....
        /*077c*/ 	.word	0x00005560
        /*0780*/ 	.word	0x000000ff
        /*0784*/ 	.word	0x00000000
        /*0788*/ 	.short	0x0101
        /*078a*/ 	.byte	0x18
	.zero		1


	//   ....[101]....
        /*078c*/ 	.word	0x00005580
        /*0790*/ 	.word	0x000000ff
        /*0794*/ 	.word	0x00000080
        /*0798*/ 	.short	0x010a
        /*079a*/ 	.byte	0x15
	.zero		1


	//   ....[102]....
        /*079c*/ 	.word	0x000055a0
        /*07a0*/ 	.word	0x000000ff
        /*07a4*/ 	.word	0x00000088
        /*07a8*/ 	.short	0x010a
        /*07aa*/ 	.byte	0x15
	.zero		1


	//   ....[103]....
        /*07ac*/ 	.word	0x000055c0
        /*07b0*/ 	.word	0x000000ff
        /*07b4*/ 	.word	0x00000090
        /*07b8*/ 	.short	0x010a
        /*07ba*/ 	.byte	0x15
	.zero		1


	//   ....[104]....
        /*07bc*/ 	.word	0x00005610
        /*07c0*/ 	.word	0x00000002
        /*07c4*/ 	.word	0x00000098
        /*07c8*/ 	.short	0x010a
        /*07ca*/ 	.byte	0xff
	.zero		1


	//   ....[105]....
        /*07cc*/ 	.word	0x00005930
        /*07d0*/ 	.word	0x00000000
        /*07d4*/ 	.word	0x000000b0
        /*07d8*/ 	.short	0x010a
        /*07da*/ 	.byte	0xff
	.zero		1


	//   ....[106]....
        /*07dc*/ 	.word	0x00005a00
        /*07e0*/ 	.word	0x00000000
        /*07e4*/ 	.word	0x00000000
        /*07e8*/ 	.short	0x0101
        /*07ea*/ 	.byte	0xff
	.zero		1


	//   ....[107]....
        /*07ec*/ 	.word	0x00006640
        /*07f0*/ 	.word	0x000000ff
        /*07f4*/ 	.word	0x00000060
        /*07f8*/ 	.short	0x010a
        /*07fa*/ 	.byte	0x2b
	.zero		1


	//   ....[108]....
        /*07fc*/ 	.word	0x00006670
        /*0800*/ 	.word	0x0000001a
        /*0804*/ 	.word	0x000000d0
        /*0808*/ 	.short	0x010a
        /*080a*/ 	.byte	0xff
	.zero		1


	//   ....[109]....
        /*080c*/ 	.word	0x00006760
        /*0810*/ 	.word	0x000000ff
        /*0814*/ 	.word	0x00000060
        /*0818*/ 	.short	0x010a
        /*081a*/ 	.byte	0x2b
	.zero		1


	//   ....[110]....
        /*081c*/ 	.word	0x00006850
        /*0820*/ 	.word	0x0000001a
        /*0824*/ 	.word	0x000000d0
        /*0828*/ 	.short	0x010a
        /*082a*/ 	.byte	0xff
	.zero		1


	//   ....[111]....
        /*082c*/ 	.word	0x00007020
        /*0830*/ 	.word	0x00000000
        /*0834*/ 	.word	0x00000000
        /*0838*/ 	.short	0x0101
        /*083a*/ 	.byte	0xff
	.zero		1


	//   ....[112]....
        /*083c*/ 	.word	0x00007030
        /*0840*/ 	.word	0x00000002
        /*0844*/ 	.word	0x00000060
        /*0848*/ 	.short	0x010a
        /*084a*/ 	.byte	0xff
	.zero		1


	//   ....[113]....
        /*084c*/ 	.word	0x00007110
        /*0850*/ 	.word	0x00000002
        /*0854*/ 	.word	0x00000060
        /*0858*/ 	.short	0x010a
        /*085a*/ 	.byte	0xff
	.zero		1


	//   ....[114]....
        /*085c*/ 	.word	0x00007970
        /*0860*/ 	.word	0x00000015
        /*0864*/ 	.word	0x00000000
        /*0868*/ 	.short	0x0101
        /*086a*/ 	.byte	0xff
	.zero		1


	//   ....[115]....
        /*086c*/ 	.word	0x00007990
        /*0870*/ 	.word	0x00000000
        /*0874*/ 	.word	0x00000060
        /*0878*/ 	.short	0x010a
        /*087a*/ 	.byte	0xff
	.zero		1


	//   ....[116]....
        /*087c*/ 	.word	0x00007a60
        /*0880*/ 	.word	0x00000000
        /*0884*/ 	.word	0x00000060
        /*0888*/ 	.short	0x010a
        /*088a*/ 	.byte	0xff
	.zero		1


	//   ....[117]....
        /*088c*/ 	.word	0x000082d0
        /*0890*/ 	.word	0x00000015
        /*0894*/ 	.word	0x00000000
        /*0898*/ 	.short	0x0101
        /*089a*/ 	.byte	0xff
	.zero		1


	//   ....[118]....
        /*089c*/ 	.word	0x000082f0
        /*08a0*/ 	.word	0x00000000
        /*08a4*/ 	.word	0x00000060
        /*08a8*/ 	.short	0x010a
        /*08aa*/ 	.byte	0xff
	.zero		1


	//   ....[119]....
        /*08ac*/ 	.word	0x000083c0
        /*08b0*/ 	.word	0x00000000
        /*08b4*/ 	.word	0x00000060
        /*08b8*/ 	.short	0x010a
        /*08ba*/ 	.byte	0xff
	.zero		1


	//   ....[120]....
        /*08bc*/ 	.word	0x00008c60
        /*08c0*/ 	.word	0x00000015
        /*08c4*/ 	.word	0x00000000
        /*08c8*/ 	.short	0x0101
        /*08ca*/ 	.byte	0xff
	.zero		1


	//   ....[121]....
        /*08cc*/ 	.word	0x00008c80
        /*08d0*/ 	.word	0x00000000
        /*08d4*/ 	.word	0x00000060
        /*08d8*/ 	.short	0x010a
        /*08da*/ 	.byte	0xff
	.zero		1


	//   ....[122]....
        /*08dc*/ 	.word	0x00008d50
        /*08e0*/ 	.word	0x00000000
        /*08e4*/ 	.word	0x00000060
        /*08e8*/ 	.short	0x010a
        /*08ea*/ 	.byte	0xff
	.zero		1


	//   ....[123]....
        /*08ec*/ 	.word	0x00009630
        /*08f0*/ 	.word	0x00000015
        /*08f4*/ 	.word	0x00000000
        /*08f8*/ 	.short	0x0101
        /*08fa*/ 	.byte	0xff
	.zero		1


	//   ....[124]....
        /*08fc*/ 	.word	0x00009650
        /*0900*/ 	.word	0x00000000
        /*0904*/ 	.word	0x00000060
        /*0908*/ 	.short	0x010a
        /*090a*/ 	.byte	0xff
	.zero		1


	//   ....[125]....
        /*090c*/ 	.word	0x00009720
        /*0910*/ 	.word	0x00000000
        /*0914*/ 	.word	0x00000060
        /*0918*/ 	.short	0x010a
        /*091a*/ 	.byte	0xff
	.zero		1


	//   ....[126]....
        /*091c*/ 	.word	0x00009fd0
        /*0920*/ 	.word	0x00000015
        /*0924*/ 	.word	0x00000000
        /*0928*/ 	.short	0x0101
        /*092a*/ 	.byte	0xff
	.zero		1


	//   ....[127]....
        /*092c*/ 	.word	0x00009ff0
        /*0930*/ 	.word	0x00000000
        /*0934*/ 	.word	0x00000060
        /*0938*/ 	.short	0x010a
        /*093a*/ 	.byte	0xff
	.zero		1


	//   ....[128]....
        /*093c*/ 	.word	0x0000a0c0
        /*0940*/ 	.word	0x00000000
        /*0944*/ 	.word	0x00000060
        /*0948*/ 	.short	0x010a
        /*094a*/ 	.byte	0xff
	.zero		1


	//   ....[129]....
        /*094c*/ 	.word	0x0000a970
        /*0950*/ 	.word	0x00000015
        /*0954*/ 	.word	0x00000000
        /*0958*/ 	.short	0x0101
        /*095a*/ 	.byte	0xff
	.zero		1


	//   ....[130]....
        /*095c*/ 	.word	0x0000a990
        /*0960*/ 	.word	0x00000000
        /*0964*/ 	.word	0x00000060
        /*0968*/ 	.short	0x010a
        /*096a*/ 	.byte	0xff
	.zero		1


	//   ....[131]....
        /*096c*/ 	.word	0x0000aa60
        /*0970*/ 	.word	0x00000000
        /*0974*/ 	.word	0x00000060
        /*0978*/ 	.short	0x010a
        /*097a*/ 	.byte	0xff
	.zero		1


	//   ....[132]....
        /*097c*/ 	.word	0x0000af30
        /*0980*/ 	.word	0x000000ff
        /*0984*/ 	.word	0x00000000
        /*0988*/ 	.short	0x0101
        /*098a*/ 	.byte	0x04
	.zero		1


	//   ....[133]....
        /*098c*/ 	.word	0x0000b320
        /*0990*/ 	.word	0x00000000
        /*0994*/ 	.word	0x00000000
        /*0998*/ 	.short	0x0101
        /*099a*/ 	.byte	0xff
	.zero		1


	//   ....[134]....
        /*099c*/ 	.word	0x0000b5d0
        /*09a0*/ 	.word	0x000000ff
        /*09a4*/ 	.word	0x00000000
        /*09a8*/ 	.short	0x0101
        /*09aa*/ 	.byte	0x04
	.zero		1


	//   ....[135]....
        /*09ac*/ 	.word	0x0000b5f0
        /*09b0*/ 	.word	0x00000000
        /*09b4*/ 	.word	0x00000120
        /*09b8*/ 	.short	0x010a
        /*09ba*/ 	.byte	0xff
	.zero		1


	//   ....[136]....
        /*09bc*/ 	.word	0x0000b650
        /*09c0*/ 	.word	0x00000000
        /*09c4*/ 	.word	0x00000030
        /*09c8*/ 	.short	0x010a
        /*09ca*/ 	.byte	0xff
	.zero		1


	//   ....[137]....
        /*09cc*/ 	.word	0x0000b6b0
        /*09d0*/ 	.word	0x00000000
        /*09d4*/ 	.word	0x00000030
        /*09d8*/ 	.short	0x010a
        /*09da*/ 	.byte	0xff
	.zero		1


	//   ....[138]....
        /*09dc*/ 	.word	0x0000b700
        /*09e0*/ 	.word	0x00000003
        /*09e4*/ 	.word	0x000000b0
        /*09e8*/ 	.short	0x010a
        /*09ea*/ 	.byte	0xff
	.zero		1


	//   ....[139]....
        /*09ec*/ 	.word	0x0000b760
        /*09f0*/ 	.word	0x00000000
        /*09f4*/ 	.word	0x00000000
        /*09f8*/ 	.short	0x010a
        /*09fa*/ 	.byte	0xff
	.zero		1


	//   ....[140]....
        /*09fc*/ 	.word	0x0000b7c0
        /*0a00*/ 	.word	0x00000000
        /*0a04*/ 	.word	0x00000000
        /*0a08*/ 	.short	0x010a
        /*0a0a*/ 	.byte	0xff
	.zero		1


	//   ....[141]....
        /*0a0c*/ 	.word	0x0000b820
        /*0a10*/ 	.word	0x00000000
        /*0a14*/ 	.word	0x00000000
        /*0a18*/ 	.short	0x010a
        /*0a1a*/ 	.byte	0xff
	.zero		1


	//   ....[142]....
        /*0a1c*/ 	.word	0x0000b880
        /*0a20*/ 	.word	0x00000000
        /*0a24*/ 	.word	0x00000000
        /*0a28*/ 	.short	0x010a
        /*0a2a*/ 	.byte	0xff
	.zero		1


	//   ....[143]....
        /*0a2c*/ 	.word	0x0000b8e0
        /*0a30*/ 	.word	0x00000000
        /*0a34*/ 	.word	0x00000000
        /*0a38*/ 	.short	0x010a
        /*0a3a*/ 	.byte	0xff
	.zero		1


	//   ....[144]....
        /*0a3c*/ 	.word	0x0000b930
        /*0a40*/ 	.word	0x00000002
        /*0a44*/ 	.word	0x00000110
        /*0a48*/ 	.short	0x010a
        /*0a4a*/ 	.byte	0xff
	.zero		1


	//   ....[145]....
        /*0a4c*/ 	.word	0x0000b990
        /*0a50*/ 	.word	0x00000002
        /*0a54*/ 	.word	0x000000c0
        /*0a58*/ 	.short	0x010a
        /*0a5a*/ 	.byte	0xff
	.zero		1


	//   ....[146]....
        /*0a5c*/ 	.word	0x0000b9e0
        /*0a60*/ 	.word	0x00000002
        /*0a64*/ 	.word	0x000000b0
        /*0a68*/ 	.short	0x010a
        /*0a6a*/ 	.byte	0xff
	.zero		1


	//   ....[147]....
        /*0a6c*/ 	.word	0x0000ba40
        /*0a70*/ 	.word	0x00000000
        /*0a74*/ 	.word	0x000000c0
        /*0a78*/ 	.short	0x010a
        /*0a7a*/ 	.byte	0xff
	.zero		1


	//   ....[148]....
        /*0a7c*/ 	.word	0x0000ba90
        /*0a80*/ 	.word	0x00000000
        /*0a84*/ 	.word	0x000000b0
        /*0a88*/ 	.short	0x010a
        /*0a8a*/ 	.byte	0xff
	.zero		1


	//   ....[149]....
        /*0a8c*/ 	.word	0x0000baf0
        /*0a90*/ 	.word	0x00000002
        /*0a94*/ 	.word	0x000000f0
        /*0a98*/ 	.short	0x010a
        /*0a9a*/ 	.byte	0xff
	.zero		1


	//   ....[150]....
        /*0a9c*/ 	.word	0x0000bb50
        /*0aa0*/ 	.word	0x00000000
        /*0aa4*/ 	.word	0x00000000
        /*0aa8*/ 	.short	0x010a
        /*0aaa*/ 	.byte	0xff
	.zero		1


	//   ....[151]....
        /*0aac*/ 	.word	0x0000bbb0
        /*0ab0*/ 	.word	0x00000000
        /*0ab4*/ 	.word	0x00000000
        /*0ab8*/ 	.short	0x010a
        /*0aba*/ 	.byte	0xff
	.zero		1


	//   ....[152]....
        /*0abc*/ 	.word	0x0000bc10
        /*0ac0*/ 	.word	0x00000000
        /*0ac4*/ 	.word	0x00000000
        /*0ac8*/ 	.short	0x010a
        /*0aca*/ 	.byte	0xff
	.zero		1


	//   ....[153]....
        /*0acc*/ 	.word	0x0000bc70
        /*0ad0*/ 	.word	0x00000000
        /*0ad4*/ 	.word	0x00000000
        /*0ad8*/ 	.short	0x010a
        /*0ada*/ 	.byte	0xff
	.zero		1


	//   ....[154]....
        /*0adc*/ 	.word	0x0000bcd0
        /*0ae0*/ 	.word	0x00000000
        /*0ae4*/ 	.word	0x00000000
        /*0ae8*/ 	.short	0x010a
        /*0aea*/ 	.byte	0xff
	.zero		1


	//   ....[155]....
        /*0aec*/ 	.word	0x0000bd20
        /*0af0*/ 	.word	0x0000000c
        /*0af4*/ 	.word	0x000000b0
        /*0af8*/ 	.short	0x010a
        /*0afa*/ 	.byte	0xff
	.zero		1


	//   ....[156]....
        /*0afc*/ 	.word	0x0000bd80
        /*0b00*/ 	.word	0x00000000
        /*0b04*/ 	.word	0x000000a8
        /*0b08*/ 	.short	0x010a
        /*0b0a*/ 	.byte	0xff
	.zero		1


	//   ....[157]....
        /*0b0c*/ 	.word	0x0000bde0
        /*0b10*/ 	.word	0x00000000
        /*0b14*/ 	.word	0x00000080
        /*0b18*/ 	.short	0x010a
        /*0b1a*/ 	.byte	0xff
	.zero		1


	//   ....[158]....
        /*0b1c*/ 	.word	0x0000be40
        /*0b20*/ 	.word	0x00000000
        /*0b24*/ 	.word	0x00000088
        /*0b28*/ 	.short	0x010a
        /*0b2a*/ 	.byte	0xff
	.zero		1


	//   ....[159]....
        /*0b2c*/ 	.word	0x0000bea0
        /*0b30*/ 	.word	0x00000000
        /*0b34*/ 	.word	0x00000090
        /*0b38*/ 	.short	0x010a
        /*0b3a*/ 	.byte	0xff
	.zero		1


	//   ....[160]....
        /*0b3c*/ 	.word	0x0000bf00
        /*0b40*/ 	.word	0x00000000
        /*0b44*/ 	.word	0x00000098
        /*0b48*/ 	.short	0x010a
        /*0b4a*/ 	.byte	0xff
	.zero		1


	//   ....[161]....
        /*0b4c*/ 	.word	0x0000bf60
        /*0b50*/ 	.word	0x00000000
        /*0b54*/ 	.word	0x00000080
        /*0b58*/ 	.short	0x010a
        /*0b5a*/ 	.byte	0xff
	.zero		1


	//   ....[162]....
        /*0b5c*/ 	.word	0x0000bfc0
        /*0b60*/ 	.word	0x00000000
        /*0b64*/ 	.word	0x00000088
        /*0b68*/ 	.short	0x010a
        /*0b6a*/ 	.byte	0xff
	.zero		1


	//   ....[163]....
        /*0b6c*/ 	.word	0x0000c020
        /*0b70*/ 	.word	0x00000000
        /*0b74*/ 	.word	0x00000090
        /*0b78*/ 	.short	0x010a
        /*0b7a*/ 	.byte	0xff
	.zero		1


	//   ....[164]....
        /*0b7c*/ 	.word	0x0000c080
        /*0b80*/ 	.word	0x00000000
        /*0b84*/ 	.word	0x00000098
        /*0b88*/ 	.short	0x010a
        /*0b8a*/ 	.byte	0xff
	.zero		1


	//   ....[165]....
        /*0b8c*/ 	.word	0x0000c0e0
        /*0b90*/ 	.word	0x00000000
        /*0b94*/ 	.word	0x00000080
        /*0b98*/ 	.short	0x010a
        /*0b9a*/ 	.byte	0xff
	.zero		1


	//   ....[166]....
        /*0b9c*/ 	.word	0x0000c140
        /*0ba0*/ 	.word	0x00000000
        /*0ba4*/ 	.word	0x00000088
        /*0ba8*/ 	.short	0x010a
        /*0baa*/ 	.byte	0xff
	.zero		1


	//   ....[167]....
        /*0bac*/ 	.word	0x0000c1a0
        /*0bb0*/ 	.word	0x00000002
        /*0bb4*/ 	.word	0x00000090
        /*0bb8*/ 	.short	0x010a
        /*0bba*/ 	.byte	0xff
	.zero		1


	//   ....[168]....
        /*0bbc*/ 	.word	0x0000c1f0
        /*0bc0*/ 	.word	0x00000000
        /*0bc4*/ 	.word	0x000000b0
        /*0bc8*/ 	.short	0x010a
        /*0bca*/ 	.byte	0xff
	.zero		1


	//   ....[169]....
        /*0bcc*/ 	.word	0x0000c250
        /*0bd0*/ 	.word	0x00000002
        /*0bd4*/ 	.word	0x00000060
        /*0bd8*/ 	.short	0x010a
        /*0bda*/ 	.byte	0xff
	.zero		1


	//   ....[170]....
        /*0bdc*/ 	.word	0x0000c2a0
        /*0be0*/ 	.word	0x0000001a
        /*0be4*/ 	.word	0x000000d0
        /*0be8*/ 	.short	0x010a
        /*0bea*/ 	.byte	0xff
	.zero		1


	//   ....[171]....
        /*0bec*/ 	.word	0x0000c2f0
        /*0bf0*/ 	.word	0x00000002
        /*0bf4*/ 	.word	0x00000060
        /*0bf8*/ 	.short	0x010a
        /*0bfa*/ 	.byte	0xff
	.zero		1


	//   ....[172]....
        /*0bfc*/ 	.word	0x0000c340
        /*0c00*/ 	.word	0x00000000
        /*0c04*/ 	.word	0x00000060
        /*0c08*/ 	.short	0x010a
        /*0c0a*/ 	.byte	0xff
	.zero		1


	//   ....[173]....
        /*0c0c*/ 	.word	0x0000c390
        /*0c10*/ 	.word	0x00000000
        /*0c14*/ 	.word	0x00000060
        /*0c18*/ 	.short	0x010a
        /*0c1a*/ 	.byte	0xff
	.zero		1


	//   ....[174]....
        /*0c1c*/ 	.word	0x0000c3e0
        /*0c20*/ 	.word	0x00000000
        /*0c24*/ 	.word	0x00000060
        /*0c28*/ 	.short	0x010a
        /*0c2a*/ 	.byte	0xff
	.zero		1


	//   ....[175]....
        /*0c2c*/ 	.word	0x0000c430
        /*0c30*/ 	.word	0x00000000
        /*0c34*/ 	.word	0x00000060
        /*0c38*/ 	.short	0x010a
        /*0c3a*/ 	.byte	0xff
	.zero		1


	//   ....[176]....
        /*0c3c*/ 	.word	0x0000c480
        /*0c40*/ 	.word	0x00000000
        /*0c44*/ 	.word	0x00000060
        /*0c48*/ 	.short	0x010a
        /*0c4a*/ 	.byte	0xff
	.zero		1


	//   ....[177]....
        /*0c4c*/ 	.word	0x0000c4d0
        /*0c50*/ 	.word	0x00000000
        /*0c54*/ 	.word	0x00000060
        /*0c58*/ 	.short	0x010a
        /*0c5a*/ 	.byte	0xff
	.zero		1


	//----- nvinfo : EIATTR_NUM_MBARRIERS
	.align		4
.L_47:
        /*0c5c*/ 	.byte	0x03, 0x38
        /*0c5e*/ 	.short	0x0026


	//----- nvinfo : EIATTR_EXIT_INSTR_OFFSETS
	.align		4
        /*0c60*/ 	.byte	0x04, 0x1c
        /*0c62*/ 	.short	(.L_49 - .L_48)


	//   ....[0]....
.L_48:
        /*0c64*/ 	.word	0x00002ac0


	//   ....[1]....
        /*0c68*/ 	.word	0x00002fb0


	//   ....[2]....
        /*0c6c*/ 	.word	0x00003010


	//   ....[3]....
        /*0c70*/ 	.word	0x00003f20


	//   ....[4]....
        /*0c74*/ 	.word	0x00005640


	//   ....[5]....
        /*0c78*/ 	.word	0x00005680


	//   ....[6]....
        /*0c7c*/ 	.word	0x0000b4c0


	//   ....[7]....
        /*0c80*/ 	.word	0x0000b540


	//   ....[8]....
        /*0c84*/ 	.word	0x0000b570


	//   ....[9]....
        /*0c88*/ 	.word	0x0000b5e0


	//----- nvinfo : EIATTR_MAX_THREADS
	.align		4
.L_49:
        /*0c8c*/ 	.byte	0x04, 0x05
        /*0c8e*/ 	.short	(.L_51 - .L_50)
.L_50:
        /*0c90*/ 	.word	0x00000100
        /*0c94*/ 	.word	0x00000001
        /*0c98*/ 	.word	0x00000001


	//----- nvinfo : EIATTR_CRS_STACK_SIZE
	.align		4
.L_51:
        /*0c9c*/ 	.byte	0x04, 0x1e
        /*0c9e*/ 	.short	(.L_53 - .L_52)
.L_52:
        /*0ca0*/ 	.word	0x00000000


	//----- nvinfo : EIATTR_CBANK_PARAM_SIZE
	.align		4
.L_53:
        /*0ca4*/ 	.byte	0x03, 0x19
        /*0ca6*/ 	.short	0x0800


	//----- nvinfo : EIATTR_PARAM_CBANK
	.align		4
        /*0ca8*/ 	.byte	0x04, 0x0a
        /*0caa*/ 	.short	(.L_55 - .L_54)
	.align		4
.L_54:
        /*0cac*/ 	.word	index@(.nv.constant0._ZN7cutlass13device_kernelINS_4gemm6kernel13GemmUniversalIN4cute5tupleIJiiiiEEENS1_10collective13CollectiveMmaINS1_35MainloopSm100TmaUmmaWarpSpecializedILi6ELi2ELi4ENS5_IJNS4_1CILi1EEENSA_ILi2EEESB_EEEEENS5_IJNSA_ILi128EEESF_NSA_ILi32EEEEEENS_10tfloat32_tENS5_IJlSB_lEEESI_SJ_NS4_8TiledMMAINS4_8MMA_AtomIJNS4_17SM100_MMA_TF32_SSISI_SI_fLi128ELi128ELNS4_4UMMA5MajorE0ELSO_0ELNSN_7ScaleInE0ELSP_0EEEEEENS4_6LayoutINS5_IJSB_SB_SB_EEENS5_IJNSA_ILi0EEESU_SU_EEEEENS5_IJNS4_10UnderscoreESX_SX_EEEEENS4_23SM90_TMA_LOAD_MULTICASTENS4_14ComposedLayoutINS4_7SwizzleILi3ELi4ELi3EEENS4_18smem_ptr_flag_bitsILi32EEENSS_INS5_IJNSA_ILi8EEESG_EEENS5_IJSG_SB_EEEEEEEvNS4_8identityENS4_13SM90_TMA_LOADES1A_vS1B_EENS_8epilogue10collective18CollectiveEpilogueINS1E_23Sm100TmaWarpSpecializedILi4ELi2ELi16ELb1ELb0EEEJSH_NS5_IJNSS_ISF_SB_EENSS_INSA_ILi16EEESB_EEEEESI_SJ_SI_SJ_NS1E_6fusion15FusionCallbacksIS1I_NS1N_17LinearCombinationISI_fSI_fLNS_15FloatRoundStyleE2EEESH_S1M_JEEENS4_5SM1004TMEM4LOAD26SM100_TMEM_LOAD_32dp32b16xES1C_NS11_INS12_ILi2ELi4ELi3EEES15_NSS_INS5_IJS16_S1K_EEENS5_IJS1K_SB_EEEEEEENS4_39AutoVectorizingCopyWithAssumedAlignmentILi128EEENS4_14SM90_TMA_STOREES21_S23_S23_EEEvvEEEEvNT_6ParamsE)
        /*0cb0*/ 	.short	0x0380
        /*0cb2*/ 	.short	0x0800


	//----- nvinfo : EIATTR_SW_WAR
	.align		4
.L_55:
        /*0cb4*/ 	.byte	0x04, 0x36
        /*0cb6*/ 	.short	(.L_57 - .L_56)
.L_56:
        /*0cb8*/ 	.word	0x00000008
.L_57:


//--------------------- .nv.callgraph             --------------------------
	.section	.nv.callgraph,"",@"SHT_CUDA_CALLGRAPH"
	.align	4
	.sectionentsize	8
	.align		4
        /*0000*/ 	.word	0x00000000
	.align		4
        /*0004*/ 	.word	0xffffffff
	.align		4
        /*0008*/ 	.word	index@(_ZN7cutlass13device_kernelINS_4gemm6kernel13GemmUniversalIN4cute5tupleIJiiiiEEENS1_10collective13CollectiveMmaINS1_35MainloopSm100TmaUmmaWarpSpecializedILi6ELi2ELi4ENS5_IJNS4_1CILi1EEENSA_ILi2EEESB_EEEEENS5_IJNSA_ILi128EEESF_NSA_ILi32EEEEEENS_10tfloat32_tENS5_IJlSB_lEEESI_SJ_NS4_8TiledMMAINS4_8MMA_AtomIJNS4_17SM100_MMA_TF32_SSISI_SI_fLi128ELi128ELNS4_4UMMA5MajorE0ELSO_0ELNSN_7ScaleInE0ELSP_0EEEEEENS4_6LayoutINS5_IJSB_SB_SB_EEENS5_IJNSA_ILi0EEESU_SU_EEEEENS5_IJNS4_10UnderscoreESX_SX_EEEEENS4_23SM90_TMA_LOAD_MULTICASTENS4_14ComposedLayoutINS4_7SwizzleILi3ELi4ELi3EEENS4_18smem_ptr_flag_bitsILi32EEENSS_INS5_IJNSA_ILi8EEESG_EEENS5_IJSG_SB_EEEEEEEvNS4_8identityENS4_13SM90_TMA_LOADES1A_vS1B_EENS_8epilogue10collective18CollectiveEpilogueINS1E_23Sm100TmaWarpSpecializedILi4ELi2ELi16ELb1ELb0EEEJSH_NS5_IJNSS_ISF_SB_EENSS_INSA_ILi16EEESB_EEEEESI_SJ_SI_SJ_NS1E_6fusion15FusionCallbacksIS1I_NS1N_17LinearCombinationISI_fSI_fLNS_15FloatRoundStyleE2EEESH_S1M_JEEENS4_5SM1004TMEM4LOAD26SM100_TMEM_LOAD_32dp32b16xES1C_NS11_INS12_ILi2ELi4ELi3EEES15_NSS_INS5_IJS16_S1K_EEENS5_IJS1K_SB_EEEEEEENS4_39AutoVectorizingCopyWithAssumedAlignmentILi128EEENS4_14SM90_TMA_STOREES21_S23_S23_EEEvvEEEEvNT_6ParamsE)
	.align		4
        /*000c*/ 	.word	index@(__assertfail)
	.align		4
        /*0010*/ 	.word	0x00000000
	.align		4
        /*0014*/ 	.word	0xfffffffe
	.align		4
        /*0018*/ 	.word	0x00000000
	.align		4
        /*001c*/ 	.word	0xfffffffd
	.align		4
        /*0020*/ 	.word	0x00000000
	.align		4
        /*0024*/ 	.word	0xfffffffc


//--------------------- .nv.constant4             --------------------------
	.section	.nv.constant4,"a",@progbits
	.align	8
	.align		8
.nv.constant4:
        /*0000*/ 	.dword	__assertfail
	.align		8
        /*0008*/ 	.dword	__unnamed_1
	.align		8
        /*0010*/ 	.dword	__unnamed_2
	.align		8
        /*0018*/ 	.dword	_ZN39_INTERNAL_dbf82a1d_4_k_cu_933cde62_93824cuda3std3__45__cpo5beginE
	.align		8
        /*0020*/ 	.dword	_ZN39_INTERNAL_dbf82a1d_4_k_cu_933cde62_93824cuda3std3__45__cpo3endE
	.align		8
        /*0028*/ 	.dword	_ZN39_INTERNAL_dbf82a1d_4_k_cu_933cde62_93824cuda3std3__45__cpo6cbeginE
	.align		8
        /*0030*/ 	.dword	_ZN39_INTERNAL_dbf82a1d_4_k_cu_933cde62_93824cuda3std3__45__cpo4cendE
	.align		8
        /*0038*/ 	.dword	_ZN39_INTERNAL_dbf82a1d_4_k_cu_933cde62_93824cuda3std3__441_GLOBAL__N__dbf82a1d_4_k_cu_933cde62_93826ignoreE
	.align		8
        /*0040*/ 	.dword	_ZN39_INTERNAL_dbf82a1d_4_k_cu_933cde62_93824cuda3std3__419piecewise_constructE
	.align		8
        /*0048*/ 	.dword	_ZN39_INTERNAL_dbf82a1d_4_k_cu_933cde62_93824cuda3std3__48in_placeE
	.align		8
        /*0050*/ 	.dword	_ZN39_INTERNAL_dbf82a1d_4_k_cu_933cde62_93824cuda3std6ranges3__45__cpo4swapE
	.align		8
        /*0058*/ 	.dword	_ZN39_INTERNAL_dbf82a1d_4_k_cu_933cde62_93824cuda3std6ranges3__45__cpo9iter_moveE
	.align		8
        /*0060*/ 	.dword	_ZN39_INTERNAL_dbf82a1d_4_k_cu_933cde62_93824cute7productE
	.align		8
        /*0068*/ 	.dword	_ZN39_INTERNAL_dbf82a1d_4_k_cu_933cde62_93824cute1_E
	.align		8
        /*0070*/ 	.dword	$str$25
	.align		8
        /*0078*/ 	.dword	$str$26
	.align		8
        /*0080*/ 	.dword	$str$27
	.align		8
        /*0088*/ 	.dword	$str$28


//--------------------- .text._ZN7cutlass13device_kernelINS_4gemm6kernel13GemmUniversalIN4cute5tupleIJiiiiEEENS1_10collective13CollectiveMmaINS1_35MainloopSm100TmaUmmaWarpSpecializedILi6ELi2ELi4ENS5_IJNS4_1CILi1EEENSA_ILi2EEESB_EEEEENS5_IJNSA_ILi128EEESF_NSA_ILi32EEEEEENS_10tfloat32_tENS5_IJlSB_lEEESI_SJ_NS4_8TiledMMAINS4_8MMA_AtomIJNS4_17SM100_MMA_TF32_SSISI_SI_fLi128ELi128ELNS4_4UMMA5MajorE0ELSO_0ELNSN_7ScaleInE0ELSP_0EEEEEENS4_6LayoutINS5_IJSB_SB_SB_EEENS5_IJNSA_ILi0EEESU_SU_EEEEENS5_IJNS4_10UnderscoreESX_SX_EEEEENS4_23SM90_TMA_LOAD_MULTICASTENS4_14ComposedLayoutINS4_7SwizzleILi3ELi4ELi3EEENS4_18smem_ptr_flag_bitsILi32EEENSS_INS5_IJNSA_ILi8EEESG_EEENS5_IJSG_SB_EEEEEEEvNS4_8identityENS4_13SM90_TMA_LOADES1A_vS1B_EENS_8epilogue10collective18CollectiveEpilogueINS1E_23Sm100TmaWarpSpecializedILi4ELi2ELi16ELb1ELb0EEEJSH_NS5_IJNSS_ISF_SB_EENSS_INSA_ILi16EEESB_EEEEESI_SJ_SI_SJ_NS1E_6fusion15FusionCallbacksIS1I_NS1N_17LinearCombinationISI_fSI_fLNS_15FloatRoundStyleE2EEESH_S1M_JEEENS4_5SM1004TMEM4LOAD26SM100_TMEM_LOAD_32dp32b16xES1C_NS11_INS12_ILi2ELi4ELi3EEES15_NSS_INS5_IJS16_S1K_EEENS5_IJS1K_SB_EEEEEEENS4_39AutoVectorizingCopyWithAssumedAlignmentILi128EEENS4_14SM90_TMA_STOREES21_S23_S23_EEEvvEEEEvNT_6ParamsE --------------------------
	.section	.text._ZN7cutlass13device_kernelINS_4gemm6kernel13GemmUniversalIN4cute5tupleIJiiiiEEENS1_10collective13CollectiveMmaINS1_35MainloopSm100TmaUmmaWarpSpecializedILi6ELi2ELi4ENS5_IJNS4_1CILi1EEENSA_ILi2EEESB_EEEEENS5_IJNSA_ILi128EEESF_NSA_ILi32EEEEEENS_10tfloat32_tENS5_IJlSB_lEEESI_SJ_NS4_8TiledMMAINS4_8MMA_AtomIJNS4_17SM100_MMA_TF32_SSISI_SI_fLi128ELi128ELNS4_4UMMA5MajorE0ELSO_0ELNSN_7ScaleInE0ELSP_0EEEEEENS4_6LayoutINS5_IJSB_SB_SB_EEENS5_IJNSA_ILi0EEESU_SU_EEEEENS5_IJNS4_10UnderscoreESX_SX_EEEEENS4_23SM90_TMA_LOAD_MULTICASTENS4_14ComposedLayoutINS4_7SwizzleILi3ELi4ELi3EEENS4_18smem_ptr_flag_bitsILi32EEENSS_INS5_IJNSA_ILi8EEESG_EEENS5_IJSG_SB_EEEEEEEvNS4_8identityENS4_13SM90_TMA_LOADES1A_vS1B_EENS_8epilogue10collective18CollectiveEpilogueINS1E_23Sm100TmaWarpSpecializedILi4ELi2ELi16ELb1ELb0EEEJSH_NS5_IJNSS_ISF_SB_EENSS_INSA_ILi16EEESB_EEEEESI_SJ_SI_SJ_NS1E_6fusion15FusionCallbacksIS1I_NS1N_17LinearCombinationISI_fSI_fLNS_15FloatRoundStyleE2EEESH_S1M_JEEENS4_5SM1004TMEM4LOAD26SM100_TMEM_LOAD_32dp32b16xES1C_NS11_INS12_ILi2ELi4ELi3EEES15_NSS_INS5_IJS16_S1K_EEENS5_IJS1K_SB_EEEEEEENS4_39AutoVectorizingCopyWithAssumedAlignmentILi128EEENS4_14SM90_TMA_STOREES21_S23_S23_EEEvvEEEEvNT_6ParamsE,"ax",@progbits
	.align	128
.text._ZN7cutlass13device_kernelINS_4gemm6kernel13GemmUniversalIN4cute5tupleIJiiiiEEENS1_10collective13CollectiveMmaINS1_35MainloopSm100TmaUmmaWarpSpecializedILi6ELi2ELi4ENS5_IJNS4_1CILi1EEENSA_ILi2EEESB_EEEEENS5_IJNSA_ILi128EEESF_NSA_ILi32EEEEEENS_10tfloat32_tENS5_IJlSB_lEEESI_SJ_NS4_8TiledMMAINS4_8MMA_AtomIJNS4_17SM100_MMA_TF32_SSISI_SI_fLi128ELi128ELNS4_4UMMA5MajorE0ELSO_0ELNSN_7ScaleInE0ELSP_0EEEEEENS4_6LayoutINS5_IJSB_SB_SB_EEENS5_IJNSA_ILi0EEESU_SU_EEEEENS5_IJNS4_10UnderscoreESX_SX_EEEEENS4_23SM90_TMA_LOAD_MULTICASTENS4_14ComposedLayoutINS4_7SwizzleILi3ELi4ELi3EEENS4_18smem_ptr_flag_bitsILi32EEENSS_INS5_IJNSA_ILi8EEESG_EEENS5_IJSG_SB_EEEEEEEvNS4_8identityENS4_13SM90_TMA_LOADES1A_vS1B_EENS_8epilogue10collective18CollectiveEpilogueINS1E_23Sm100TmaWarpSpecializedILi4ELi2ELi16ELb1ELb0EEEJSH_NS5_IJNSS_ISF_SB_EENSS_INSA_ILi16EEESB_EEEEESI_SJ_SI_SJ_NS1E_6fusion15FusionCallbacksIS1I_NS1N_17LinearCombinationISI_fSI_fLNS_15FloatRoundStyleE2EEESH_S1M_JEEENS4_5SM1004TMEM4LOAD26SM100_TMEM_LOAD_32dp32b16xES1C_NS11_INS12_ILi2ELi4ELi3EEES15_NSS_INS5_IJS16_S1K_EEENS5_IJS1K_SB_EEEEEEENS4_39AutoVectorizingCopyWithAssumedAlignmentILi128EEENS4_14SM90_TMA_STOREES21_S23_S23_EEEvvEEEEvNT_6ParamsE:
        .type           _ZN7cutlass13device_kernelINS_4gemm6kernel13GemmUniversalIN4cute5tupleIJiiiiEEENS1_10collective13CollectiveMmaINS1_35MainloopSm100TmaUmmaWarpSpecializedILi6ELi2ELi4ENS5_IJNS4_1CILi1EEENSA_ILi2EEESB_EEEEENS5_IJNSA_ILi128EEESF_NSA_ILi32EEEEEENS_10tfloat32_tENS5_IJlSB_lEEESI_SJ_NS4_8TiledMMAINS4_8MMA_AtomIJNS4_17SM100_MMA_TF32_SSISI_SI_fLi128ELi128ELNS4_4UMMA5MajorE0ELSO_0ELNSN_7ScaleInE0ELSP_0EEEEEENS4_6LayoutINS5_IJSB_SB_SB_EEENS5_IJNSA_ILi0EEESU_SU_EEEEENS5_IJNS4_10UnderscoreESX_SX_EEEEENS4_23SM90_TMA_LOAD_MULTICASTENS4_14ComposedLayoutINS4_7SwizzleILi3ELi4ELi3EEENS4_18smem_ptr_flag_bitsILi32EEENSS_INS5_IJNSA_ILi8EEESG_EEENS5_IJSG_SB_EEEEEEEvNS4_8identityENS4_13SM90_TMA_LOADES1A_vS1B_EENS_8epilogue10collective18CollectiveEpilogueINS1E_23Sm100TmaWarpSpecializedILi4ELi2ELi16ELb1ELb0EEEJSH_NS5_IJNSS_ISF_SB_EENSS_INSA_ILi16EEESB_EEEEESI_SJ_SI_SJ_NS1E_6fusion15FusionCallbacksIS1I_NS1N_17LinearCombinationISI_fSI_fLNS_15FloatRoundStyleE2EEESH_S1M_JEEENS4_5SM1004TMEM4LOAD26SM100_TMEM_LOAD_32dp32b16xES1C_NS11_INS12_ILi2ELi4ELi3EEES15_NSS_INS5_IJS16_S1K_EEENS5_IJS1K_SB_EEEEEEENS4_39AutoVectorizingCopyWithAssumedAlignmentILi128EEENS4_14SM90_TMA_STOREES21_S23_S23_EEEvvEEEEvNT_6ParamsE,@function
        .size           _ZN7cutlass13device_kernelINS_4gemm6kernel13GemmUniversalIN4cute5tupleIJiiiiEEENS1_10collective13CollectiveMmaINS1_35MainloopSm100TmaUmmaWarpSpecializedILi6ELi2ELi4ENS5_IJNS4_1CILi1EEENSA_ILi2EEESB_EEEEENS5_IJNSA_ILi128EEESF_NSA_ILi32EEEEEENS_10tfloat32_tENS5_IJlSB_lEEESI_SJ_NS4_8TiledMMAINS4_8MMA_AtomIJNS4_17SM100_MMA_TF32_SSISI_SI_fLi128ELi128ELNS4_4UMMA5MajorE0ELSO_0ELNSN_7ScaleInE0ELSP_0EEEEEENS4_6LayoutINS5_IJSB_SB_SB_EEENS5_IJNSA_ILi0EEESU_SU_EEEEENS5_IJNS4_10UnderscoreESX_SX_EEEEENS4_23SM90_TMA_LOAD_MULTICASTENS4_14ComposedLayoutINS4_7SwizzleILi3ELi4ELi3EEENS4_18smem_ptr_flag_bitsILi32EEENSS_INS5_IJNSA_ILi8EEESG_EEENS5_IJSG_SB_EEEEEEEvNS4_8identityENS4_13SM90_TMA_LOADES1A_vS1B_EENS_8epilogue10collective18CollectiveEpilogueINS1E_23Sm100TmaWarpSpecializedILi4ELi2ELi16ELb1ELb0EEEJSH_NS5_IJNSS_ISF_SB_EENSS_INSA_ILi16EEESB_EEEEESI_SJ_SI_SJ_NS1E_6fusion15FusionCallbacksIS1I_NS1N_17LinearCombinationISI_fSI_fLNS_15FloatRoundStyleE2EEESH_S1M_JEEENS4_5SM1004TMEM4LOAD26SM100_TMEM_LOAD_32dp32b16xES1C_NS11_INS12_ILi2ELi4ELi3EEES15_NSS_INS5_IJS16_S1K_EEENS5_IJS1K_SB_EEEEEEENS4_39AutoVectorizingCopyWithAssumedAlignmentILi128EEENS4_14SM90_TMA_STOREES21_S23_S23_EEEvvEEEEvNT_6ParamsE,(.L_x_233 - _ZN7cutlass13device_kernelINS_4gemm6kernel13GemmUniversalIN4cute5tupleIJiiiiEEENS1_10collective13CollectiveMmaINS1_35MainloopSm100TmaUmmaWarpSpecializedILi6ELi2ELi4ENS5_IJNS4_1CILi1EEENSA_ILi2EEESB_EEEEENS5_IJNSA_ILi128EEESF_NSA_ILi32EEEEEENS_10tfloat32_tENS5_IJlSB_lEEESI_SJ_NS4_8TiledMMAINS4_8MMA_AtomIJNS4_17SM100_MMA_TF32_SSISI_SI_fLi128ELi128ELNS4_4UMMA5MajorE0ELSO_0ELNSN_7ScaleInE0ELSP_0EEEEEENS4_6LayoutINS5_IJSB_SB_SB_EEENS5_IJNSA_ILi0EEESU_SU_EEEEENS5_IJNS4_10UnderscoreESX_SX_EEEEENS4_23SM90_TMA_LOAD_MULTICASTENS4_14ComposedLayoutINS4_7SwizzleILi3ELi4ELi3EEENS4_18smem_ptr_flag_bitsILi32EEENSS_INS5_IJNSA_ILi8EEESG_EEENS5_IJSG_SB_EEEEEEEvNS4_8identityENS4_13SM90_TMA_LOADES1A_vS1B_EENS_8epilogue10collective18CollectiveEpilogueINS1E_23Sm100TmaWarpSpecializedILi4ELi2ELi16ELb1ELb0EEEJSH_NS5_IJNSS_ISF_SB_EENSS_INSA_ILi16EEESB_EEEEESI_SJ_SI_SJ_NS1E_6fusion15FusionCallbacksIS1I_NS1N_17LinearCombinationISI_fSI_fLNS_15FloatRoundStyleE2EEESH_S1M_JEEENS4_5SM1004TMEM4LOAD26SM100_TMEM_LOAD_32dp32b16xES1C_NS11_INS12_ILi2ELi4ELi3EEES15_NSS_INS5_IJS16_S1K_EEENS5_IJS1K_SB_EEEEEEENS4_39AutoVectorizingCopyWithAssumedAlignmentILi128EEENS4_14SM90_TMA_STOREES21_S23_S23_EEEvvEEEEvNT_6ParamsE)
        .other          _ZN7cutlass13device_kernelINS_4gemm6kernel13GemmUniversalIN4cute5tupleIJiiiiEEENS1_10collective13CollectiveMmaINS1_35MainloopSm100TmaUmmaWarpSpecializedILi6ELi2ELi4ENS5_IJNS4_1CILi1EEENSA_ILi2EEESB_EEEEENS5_IJNSA_ILi128EEESF_NSA_ILi32EEEEEENS_10tfloat32_tENS5_IJlSB_lEEESI_SJ_NS4_8TiledMMAINS4_8MMA_AtomIJNS4_17SM100_MMA_TF32_SSISI_SI_fLi128ELi128ELNS4_4UMMA5MajorE0ELSO_0ELNSN_7ScaleInE0ELSP_0EEEEEENS4_6LayoutINS5_IJSB_SB_SB_EEENS5_IJNSA_ILi0EEESU_SU_EEEEENS5_IJNS4_10UnderscoreESX_SX_EEEEENS4_23SM90_TMA_LOAD_MULTICASTENS4_14ComposedLayoutINS4_7SwizzleILi3ELi4ELi3EEENS4_18smem_ptr_flag_bitsILi32EEENSS_INS5_IJNSA_ILi8EEESG_EEENS5_IJSG_SB_EEEEEEEvNS4_8identityENS4_13SM90_TMA_LOADES1A_vS1B_EENS_8epilogue10collective18CollectiveEpilogueINS1E_23Sm100TmaWarpSpecializedILi4ELi2ELi16ELb1ELb0EEEJSH_NS5_IJNSS_ISF_SB_EENSS_INSA_ILi16EEESB_EEEEESI_SJ_SI_SJ_NS1E_6fusion15FusionCallbacksIS1I_NS1N_17LinearCombinationISI_fSI_fLNS_15FloatRoundStyleE2EEESH_S1M_JEEENS4_5SM1004TMEM4LOAD26SM100_TMEM_LOAD_32dp32b16xES1C_NS11_INS12_ILi2ELi4ELi3EEES15_NSS_INS5_IJS16_S1K_EEENS5_IJS1K_SB_EEEEEEENS4_39AutoVectorizingCopyWithAssumedAlignmentILi128EEENS4_14SM90_TMA_STOREES21_S23_S23_EEEvvEEEEvNT_6ParamsE,@"STO_CUDA_ENTRY STV_DEFAULT"
_ZN7cutlass13device_kernelINS_4gemm6kernel13GemmUniversalIN4cute5tupleIJiiiiEEENS1_10collective13CollectiveMmaINS1_35MainloopSm100TmaUmmaWarpSpecializedILi6ELi2ELi4ENS5_IJNS4_1CILi1EEENSA_ILi2EEESB_EEEEENS5_IJNSA_ILi128EEESF_NSA_ILi32EEEEEENS_10tfloat32_tENS5_IJlSB_lEEESI_SJ_NS4_8TiledMMAINS4_8MMA_AtomIJNS4_17SM100_MMA_TF32_SSISI_SI_fLi128ELi128ELNS4_4UMMA5MajorE0ELSO_0ELNSN_7ScaleInE0ELSP_0EEEEEENS4_6LayoutINS5_IJSB_SB_SB_EEENS5_IJNSA_ILi0EEESU_SU_EEEEENS5_IJNS4_10UnderscoreESX_SX_EEEEENS4_23SM90_TMA_LOAD_MULTICASTENS4_14ComposedLayoutINS4_7SwizzleILi3ELi4ELi3EEENS4_18smem_ptr_flag_bitsILi32EEENSS_INS5_IJNSA_ILi8EEESG_EEENS5_IJSG_SB_EEEEEEEvNS4_8identityENS4_13SM90_TMA_LOADES1A_vS1B_EENS_8epilogue10collective18CollectiveEpilogueINS1E_23Sm100TmaWarpSpecializedILi4ELi2ELi16ELb1ELb0EEEJSH_NS5_IJNSS_ISF_SB_EENSS_INSA_ILi16EEESB_EEEEESI_SJ_SI_SJ_NS1E_6fusion15FusionCallbacksIS1I_NS1N_17LinearCombinationISI_fSI_fLNS_15FloatRoundStyleE2EEESH_S1M_JEEENS4_5SM1004TMEM4LOAD26SM100_TMEM_LOAD_32dp32b16xES1C_NS11_INS12_ILi2ELi4ELi3EEES15_NSS_INS5_IJS16_S1K_EEENS5_IJS1K_SB_EEEEEEENS4_39AutoVectorizingCopyWithAssumedAlignmentILi128EEENS4_14SM90_TMA_STOREES21_S23_S23_EEEvvEEEEvNT_6ParamsE:
[----:B------:R-:W1:Y:S01]  /*0000*/  LDC R1, c[0x0][0x37c] ;  /* 0x0000df00ff017b82 */ /* 0x000e620000000800 */
[----:B------:R-:W2:Y:S01]  /*0010*/  S2R R66, SR_TID.X ;  /* 0x0000000000427919 */ /* 0x000ea20000002100 */
[----:B------:R-:W3:Y:S01]  /*0020*/  LDCU.64 UR8, c[0x0][0x890] ;  /* 0x00011200ff0877ac */ /* 0x000ee20008000a00 */
[----:B------:R-:W-:Y:S02]  /*0030*/  PRMT R52, RZ, 0x7610, R52 ;  /* 0x00007610ff347816 */ /* 0x000fe40000000034 */
[----:B------:R-:W-:Y:S01]  /*0040*/  ELECT P3, URZ, PT ;  /* 0x0000000000ff782f */ /* 0x000fe20003860000 */
[----:B---3--:R-:W-:-:S04]  /*0050*/  UISETP.NE.U32.AND UP0, UPT, UR8, URZ, UPT ;  /* 0x000000ff0800728c */ /* 0x008fc8000bf05070 */
[----:B------:R-:W-:Y:S01]  /*0060*/  UISETP.NE.AND.EX UP0, UPT, UR9, URZ, UPT, UP0 ;  /* 0x000000ff0900728c */ /* 0x000fe2000bf05300 */
[----:B--2---:R-:W-:-:S05]  /*0070*/  SHF.R.U32.HI R53, RZ, 0x5, R66 ;  /* 0x00000005ff357819 */ /* 0x004fca0000011642 */
[----:B------:R-:W2:Y:S02]  /*0080*/  SHFL.IDX PT, R0, R53, RZ, 0x1f ;  /* 0x00001fff35007589 */ /* 0x000ea400000e0000 */
[----:B--2---:R-:W-:Y:S01]  /*0090*/  R2UR UR17, R0 ;  /* 0x00000000001172ca */ /* 0x004fe200000e0000 */
[----:B-1----:R-:W-:-:S14]  /*00a0*/  BRA.U UP0, `(.L_x_0) ;  /* 0x0000000100307547 */ /* 0x002fdc000b800000 */
[----:B------:R-:W1:Y:S02]  /*00b0*/  LDCU.64 UR4, c[0x0][0x888] ;  /* 0x00011100ff0477ac */ /* 0x000e640008000a00 */
[----:B-1----:R-:W-:-:S04]  /*00c0*/  UISETP.NE.U32.AND UP0, UPT, UR4, URZ, UPT ;  /* 0x000000ff0400728c */ /* 0x002fc8000bf05070 */
[----:B------:R-:W-:-:S09]  /*00d0*/  UISETP.NE.AND.EX UP0, UPT, UR5, URZ, UPT, UP0 ;  /* 0x000000ff0500728c */ /* 0x000fd2000bf05300 */
[----:B------:R-:W-:Y:S05]  /*00e0*/  BRA.U !UP0, `(.L_x_1) ;  /* 0x0000000108147547 */ /* 0x000fea000b800000 */
[----:B------:R-:W1:Y:S01]  /*00f0*/  LDC.64 R2, c[0x0][0x888] ;  /* 0x00022200ff027b82 */ /* 0x000e620000000a00 */
[----:B------:R-:W1:Y:S02]  /*0100*/  LDCU.64 UR4, c[0x0][0x358] ;  /* 0x00006b00ff0477ac */ /* 0x000e640008000a00 */
[----:B-1----:R1:W5:Y:S01]  /*0110*/  LDG.E R27, desc[UR4][R2.64] ;  /* 0x00000004021b7981 */ /* 0x002362000c1e1900 */
[----:B------:R-:W-:Y:S01]  /*0120*/  HFMA2 R52, -RZ, RZ, 0, 5.9604644775390625e-08 ;  /* 0x00000001ff347431 */ /* 0x000fe200000001ff */
[----:B------:R-:W-:Y:S05]  /*0130*/  BRA `(.L_x_0) ;  /* 0x00000000000c7947 */ /* 0x000fea0003800000 */
.L_x_1:
[----:B------:R-:W1:Y:S01]  /*0140*/  LDCU UR4, c[0x0][0x880] ;  /* 0x00011000ff0477ac */ /* 0x000e620008000800 */
[----:B------:R-:W-:Y:S01]  /*0150*/  HFMA2 R52, -RZ, RZ, 0, 5.9604644775390625e-08 ;  /* 0x00000001ff347431 */ /* 0x000fe200000001ff */
[----:B-1----:R-:W-:-:S07]  /*0160*/  MOV R27, UR4 ;  /* 0x00000004001b7c02 */ /* 0x002fce0008000f00 */
.L_x_0:
[----:B------:R-:W2:Y:S02]  /*0170*/  LDCU.64 UR4, c[0x0][0x8b0] ;  /* 0x00011600ff0477ac */ /* 0x000ea40008000a00 */
[----:B--2---:R-:W-:-:S04]  /*0180*/  UISETP.NE.U32.AND UP0, UPT, UR4, URZ, UPT ;  /* 0x000000ff0400728c */ /* 0x004fc8000bf05070 */
[----:B------:R-:W-:-:S09]  /*0190*/  UISETP.NE.AND.EX UP0, UPT, UR5, URZ, UPT, UP0 ;  /* 0x000000ff0500728c */ /* 0x000fd2000bf05300 */
[----:B------:R-:W-:Y:S05]  /*01a0*/  BRA.U UP0, `(.L_x_2) ;  /* 0x0000000100287547 */ /* 0x000fea000b800000 */
[----:B------:R-:W2:Y:S02]  /*01b0*/  LDCU.64 UR4, c[0x0][0x8a8] ;  /* 0x00011500ff0477ac */ /* 0x000ea40008000a00 */
[----:B--2---:R-:W-:-:S04]  /*01c0*/  UISETP.NE.U32.AND UP0, UPT, UR4, URZ, UPT ;  /* 0x000000ff0400728c */ /* 0x004fc8000bf05070 */
[----:B------:R-:W-:-:S09]  /*01d0*/  UISETP.NE.AND.EX UP0, UPT, UR5, URZ, UPT, UP0 ;  /* 0x000000ff0500728c */ /* 0x000fd2000bf05300 */
[----:B------:R-:W-:Y:S05]  /*01e0*/  BRA.U !UP0, `(.L_x_3) ;  /* 0x0000000108107547 */ /* 0x000fea000b800000 */
[----:B------:R-:W2:Y:S01]  /*01f0*/  LDC.64 R24, c[0x0][0x8a8] ;  /* 0x00022a00ff187b82 */ /* 0x000ea20000000a00 */
[----:B------:R-:W2:Y:S02]  /*0200*/  LDCU.64 UR4, c[0x0][0x358] ;  /* 0x00006b00ff0477ac */ /* 0x000ea40008000a00 */
[----:B--2---:R2:W5:Y:S01]  /*0210*/  LDG.E R24, desc[UR4][R24.64] ;  /* 0x0000000418187981 */ /* 0x004562000c1e1900 */
[----:B------:R-:W-:Y:S05]  /*0220*/  BRA `(.L_x_2) ;  /* 0x0000000000087947 */ /* 0x000fea0003800000 */
.L_x_3:
[----:B------:R-:W2:Y:S02]  /*0230*/  LDCU UR4, c[0x0][0x8a0] ;  /* 0x00011400ff0477ac */ /* 0x000ea40008000800 */
[----:B--2---:R-:W-:Y:S02]  /*0240*/  MOV R24, UR4 ;  /* 0x0000000400187c02 */ /* 0x004fe40008000f00 */
.L_x_2:
[----:B------:R-:W-:Y:S01]  /*0250*/  IMAD.U32 R0, RZ, RZ, UR17 ;  /* 0x00000011ff007e24 */ /* 0x000fe2000f8e00ff */
[----:B------:R-:W-:Y:S04]  /*0260*/  BSSY.RECONVERGENT B0, `(.L_x_4) ;  /* 0x000000c000007945 */ /* 0x000fe80003800200 */
[C---:B------:R-:W-:Y:S02]  /*0270*/  ISETP.NE.OR P1, PT, R0.reuse, 0x1, !P3 ;  /* 0x000000010000780c */ /* 0x040fe40005f25670 */
[----:B------:R-:W-:-:S11]  /*0280*/  ISETP.NE.OR P0, PT, R0, 0x3, !P3 ;  /* 0x000000030000780c */ /* 0x000fd60005f05670 */
[----:B------:R-:W-:Y:S05]  /*0290*/  @P1 BRA `(.L_x_5) ;  /* 0x0000000000201947 */ /* 0x000fea0003800000 */
[----:B------:R-:W3:Y:S02]  /*02a0*/  LDCU.64 UR4, c[0x0][0x348] ;  /* 0x00006900ff0477ac */ /* 0x000ee40008000a00 */
[----:B---3--:R-:W-:Y:S02]  /*02b0*/  UIADD3 UR6, UP1, UPT, UR4, 0x80, URZ ;  /* 0x0000008004067890 */ /* 0x008fe4000ff3e0ff */
[----:B------:R-:W-:Y:S02]  /*02c0*/  UIADD3 UR4, UP0, UPT, UR4, 0x180, URZ ;  /* 0x0000018004047890 */ /* 0x000fe4000ff1e0ff */
[----:B------:R-:W-:Y:S02]  /*02d0*/  UIADD3.X UR7, UPT, UPT, URZ, UR5, URZ, UP1, !UPT ;  /* 0x00000005ff077290 */ /* 0x000fe40008ffe4ff */
[----:B------:R-:W-:-:S07]  /*02e0*/  UIADD3.X UR5, UPT, UPT, URZ, UR5, URZ, UP0, !UPT ;  /* 0x00000005ff057290 */ /* 0x000fce00087fe4ff */
[----:B------:R3:W-:Y:S02]  /*02f0*/  UTMACCTL.PF [UR6] ;  /* 0x00000000060079b9 */ /* 0x0007e40008040000 */
[----:B------:R3:W-:Y:S02]  /*0300*/  UTMACCTL.PF [UR4] ;  /* 0x00000000040079b9 */ /* 0x0007e40008040000 */
[----:B---3--:R-:W-:Y:S01]  /*0310*/  NOP ;  /* 0x0000000000007918 */ /* 0x008fe20000000000 */
.L_x_5:
[----:B------:R-:W-:Y:S05]  /*0320*/  BSYNC.RECONVERGENT B0 ;  /* 0x0000000000007941 */ /* 0x000fea0003800200 */
.L_x_4:
[----:B------:R-:W-:Y:S04]  /*0330*/  BSSY.RECONVERGENT B0, `(.L_x_6) ;  /* 0x000000a000007945 */ /* 0x000fe80003800200 */
        /* <DEDUP_REMOVED lines=9> */
.L_x_7:
[----:B------:R-:W-:Y:S05]  /*03d0*/  BSYNC.RECONVERGENT B0 ;  /* 0x0000000000007941 */ /* 0x000fea0003800200 */
.L_x_6:
[----:B------:R-:W3:Y:S01]  /*03e0*/  LDCU.64 UR4, c[0x0][0x888] ;  /* 0x00011100ff0477ac */ /* 0x000ee20008000a00 */
[----:B------:R-:W-:Y:S02]  /*03f0*/  UISETP.EQ.U32.AND UP1, UPT, UR8, URZ, UPT ;  /* 0x000000ff0800728c */ /* 0x000fe4000bf22070 */
[----:B------:R-:W-:Y:S02]  /*0400*/  UPLOP3.LUT UP3, UPT, UPT, UPT, UPT, 0x80, 0x8 ;  /* 0x000000000008789c */ /* 0x000fe40003f6f070 */
[----:B---3--:R-:W-:-:S04]  /*0410*/  UISETP.NE.U32.AND UP0, UPT, UR4, URZ, UPT ;  /* 0x000000ff0400728c */ /* 0x008fc8000bf05070 */
[----:B------:R-:W-:-:S04]  /*0420*/  UISETP.NE.AND.EX UP0, UPT, UR5, URZ, UPT, UP0 ;  /* 0x000000ff0500728c */ /* 0x000fc8000bf05300 */
[----:B------:R-:W-:-:S04]  /*0430*/  UISETP.EQ.OR.EX UP2, UPT, UR9, URZ, !UP0, UP1 ;  /* 0x000000ff0900728c */ /* 0x000fc8000c742710 */
[----:B------:R-:W-:-:S06]  /*0440*/  UP2UR UR4, UPR, URZ, 0x4 ;  /* 0x00000004ff047883 */ /* 0x000fcc0008000000 */
[----:B------:R-:W-:Y:S01]  /*0450*/  MOV R56, UR4 ;  /* 0x0000000400387c02 */ /* 0x000fe20008000f00 */
[----:B------:R-:W-:Y:S06]  /*0460*/  BRA.U !UP2, `(.L_x_8) ;  /* 0x000000010a207547 */ /* 0x000fec000b800000 */
[----:B------:R-:W-:Y:S01]  /*0470*/  UISETP.NE.U32.AND UP1, UPT, UR8, URZ, UPT ;  /* 0x000000ff0800728c */ /* 0x000fe2000bf25070 */
[----:B-----5:R-:W-:Y:S01]  /*0480*/  FSETP.NEU.AND P0, PT, R27, RZ, PT ;  /* 0x000000ff1b00720b */ /* 0x020fe20003f0d000 */
[----:B------:R-:W-:Y:S02]  /*0490*/  USEL UR4, URZ, 0xffffffff, UP0 ;  /* 0xffffffffff047887 */ /* 0x000fe40008000000 */
[----:B------:R-:W-:-:S10]  /*04a0*/  UISETP.NE.AND.EX UP1, UPT, UR9, URZ, UPT, UP1 ;  /* 0x000000ff0900728c */ /* 0x000fd4000bf25310 */
[----:B------:R-:W-:Y:S01]  /*04b0*/  VOTEU.ANY UP0, P0 ;  /* 0x0000000000ff7886 */ /* 0x000fe20000000100 */
[----:B------:R-:W-:-:S04]  /*04c0*/  @!UP1 USEL UR4, URZ, 0xffffffff, UP0 ;  /* 0xffffffffff049887 */ /* 0x000fc80008000000 */
[----:B------:R-:W-:-:S04]  /*04d0*/  ULOP3.LUT UR4, UR4, 0x1, URZ, 0xc0, !UPT ;  /* 0x0000000104047892 */ /* 0x000fc8000f8ec0ff */
[----:B------:R-:W-:-:S11]  /*04e0*/  UISETP.NE.U32.AND UP3, UPT, UR4, 0x1, UPT ;  /* 0x000000010400788c */ /* 0x000fd6000bf65070 */
.L_x_8:
[----:B-1----:R-:W1:Y:S01]  /*04f0*/  SHFL.IDX PT, R2, R53, RZ, 0x1f ;  /* 0x00001fff35027589 */ /* 0x002e6200000e0000 */
[----:B------:R-:W-:-:S04]  /*0500*/  UISETP.NE.AND UP0, UPT, UR17, 0x2, UPT ;  /* 0x000000021100788c */ /* 0x000fc8000bf05270 */
[----:B------:R-:W-:Y:S01]  /*0510*/  USEL UR46, URZ, 0x1, UP0 ;  /* 0x00000001ff2e7887 */ /* 0x000fe20008000000 */
[----:B-1----:R-:W-:-:S13]  /*0520*/  ISETP.NE.AND P0, PT, R2, RZ, PT ;  /* 0x000000ff0200720c */ /* 0x002fda0003f05270 */
[----:B------:R-:W-:Y:S05]  /*0530*/  @P0 BRA `(.L_x_9) ;  /* 0x0000000000680947 */ /* 0x000fea0003800000 */
[----:B------:R-:W1:Y:S01]  /*0540*/  S2UR UR4, SR_CgaCtaId ;  /* 0x00000000000479c3 */ /* 0x000e620000008800 */
[----:B------:R-:W-:Y:S01]  /*0550*/  UMOV UR5, 0x400 ;  /* 0x0000040000057882 */ /* 0x000fe20000000000 */
[----:B------:R-:W-:Y:S01]  /*0560*/  UMOV UR8, 0x1 ;  /* 0x0000000100087882 */ /* 0x000fe20000000000 */
[----:B------:R-:W-:Y:S01]  /*0570*/  UMOV UR6, 0x2 ;  /* 0x0000000200067882 */ /* 0x000fe20000000000 */
[----:B------:R-:W-:-:S04]  /*0580*/  UIADD3 UR8, UPT, UPT, -UR8, 0x100000, URZ ;  /* 0x0010000008087890 */ /* 0x000fc8000fffe1ff */
[----:B------:R-:W-:Y:S02]  /*0590*/  USHF.L.U32 UR9, UR8, 0xb, URZ ;  /* 0x0000000b08097899 */ /* 0x000fe400080006ff */
[----:B------:R-:W-:Y:S02]  /*05a0*/  USHF.L.U32 UR8, UR8, 0x1, URZ ;  /* 0x0000000108087899 */ /* 0x000fe400080006ff */
[----:B------:R-:W-:-:S04]  /*05b0*/  UIADD3 UR6, UPT, UPT, -UR6, 0x100000, URZ ;  /* 0x0010000006067890 */ /* 0x000fc8000fffe1ff */
[----:B------:R-:W-:Y:S02]  /*05c0*/  USHF.L.U32 UR7, UR6, 0xb, URZ ;  /* 0x0000000b06077899 */ /* 0x000fe400080006ff */
[----:B------:R-:W-:Y:S01]  /*05d0*/  USHF.L.U32 UR6, UR6, 0x1, URZ ;  /* 0x0000000106067899 */ /* 0x000fe200080006ff */
[----:B------:R-:W-:Y:S01]  /*05e0*/  ELECT P0, URZ, PT ;  /* 0x0000000000ff782f */ /* 0x000fe20003800000 */
[----:B-1----:R-:W-:Y:S01]  /*05f0*/  ULEA UR4, UR4, UR5, 0x18 ;  /* 0x0000000504047291 */ /* 0x002fe2000f8ec0ff */
[----:B------:R-:W1:Y:S11]  /*0600*/  FENCE.VIEW.ASYNC.S ;  /* 0x00000000000073c6 */ /* 0x000e760000000000 */
[----:B-1----:R1:W3:Y:S01]  /*0610*/  SYNCS.EXCH.64 URZ, [UR4], UR8 ;  /* 0x0000000804ff75b2 */ /* 0x0022e20008000100 */
[----:B------:R1:W4:Y:S01]  /*0620*/  SYNCS.EXCH.64 URZ, [UR4+0x30], UR6 ;  /* 0x0000300604ff75b2 */ /* 0x0003220008000100 */
[----:B------:R1:W1:Y:S01]  /*0630*/  SYNCS.EXCH.64 URZ, [UR4+0x8], UR8 ;  /* 0x0000080804ff75b2 */ /* 0x0002620008000100 */
        /* <DEDUP_REMOVED lines=9> */
[----:B------:R-:W-:Y:S01]  /*06d0*/  NOP ;  /* 0x0000000000007918 */ /* 0x000fe20000000000 */
.L_x_9:
[----:B------:R-:W2:Y:S01]  /*06e0*/  SHFL.IDX PT, R2, R53, RZ, 0x1f ;  /* 0x00001fff35027589 */ /* 0x000ea200000e0000 */
[----:B------:R-:W-:Y:S01]  /*06f0*/  NOP ;  /* 0x0000000000007918 */ /* 0x000fe20000000000 */
[----:B--2---:R-:W-:-:S13]  /*0700*/  ISETP.NE.AND P0, PT, R2, 0x1, PT ;  /* 0x000000010200780c */ /* 0x004fda0003f05270 */
[----:B------:R-:W-:Y:S05]  /*0710*/  @P0 BRA `(.L_x_10) ;  /* 0x0000000000580947 */ /* 0x000fea0003800000 */
[----:B-1----:R-:W1:Y:S01]  /*0720*/  S2UR UR4, SR_CgaCtaId ;  /* 0x00000000000479c3 */ /* 0x002e620000008800 */
        /* <DEDUP_REMOVED lines=12> */
[----:B-1----:R2:W1:Y:S01]  /*07f0*/  SYNCS.EXCH.64 URZ, [UR4+0x60], UR8 ;  /* 0x0000600804ff75b2 */ /* 0x0024620008000100 */
[----:B------:R2:W1:Y:S01]  /*0800*/  SYNCS.EXCH.64 URZ, [UR4+0x80], UR6 ;  /* 0x0000800604ff75b2 */ /* 0x0004620008000100 */
[----:B------:R2:W1:Y:S01]  /*0810*/  SYNCS.EXCH.64 URZ, [UR4+0x68], UR8 ;  /* 0x0000680804ff75b2 */ /* 0x0004620008000100 */
[----:B------:R2:W1:Y:S01]  /*0820*/  SYNCS.EXCH.64 URZ, [UR4+0x88], UR6 ;  /* 0x0000880604ff75b2 */ /* 0x0004620008000100 */
[----:B------:R2:W1:Y:S01]  /*0830*/  SYNCS.EXCH.64 URZ, [UR4+0x70], UR8 ;  /* 0x0000700804ff75b2 */ /* 0x0004620008000100 */
[----:B------:R2:W1:Y:S01]  /*0840*/  SYNCS.EXCH.64 URZ, [UR4+0x90], UR6 ;  /* 0x0000900604ff75b2 */ /* 0x0004620008000100 */
[----:B------:R2:W1:Y:S01]  /*0850*/  SYNCS.EXCH.64 URZ, [UR4+0x78], UR8 ;  /* 0x0000780804ff75b2 */ /* 0x0004620008000100 */
[----:B------:R2:W1:Y:S02]  /*0860*/  SYNCS.EXCH.64 URZ, [UR4+0x98], UR6 ;  /* 0x0000980604ff75b2 */ /* 0x0004640008000100 */
[----:B--2---:R-:W-:Y:S01]  /*0870*/  NOP ;  /* 0x0000000000007918 */ /* 0x004fe20000000000 */
.L_x_10:
[----:B------:R-:W2:Y:S01]  /*0880*/  SHFL.IDX PT, R2, R53, RZ, 0x1f ;  /* 0x00001fff35027589 */ /* 0x000ea200000e0000 */
[----:B------:R-:W-:Y:S01]  /*0890*/  NOP ;  /* 0x0000000000007918 */ /* 0x000fe20000000000 */
[----:B--2---:R-:W-:-:S13]  /*08a0*/  ISETP.NE.AND P0, PT, R2, 0x3, PT ;  /* 0x000000030200780c */ /* 0x004fda0003f05270 */
[----:B------:R-:W-:Y:S05]  /*08b0*/  @P0 BRA `(.L_x_11) ;  /* 0x0000000000300947 */ /* 0x000fea0003800000 */
[----:B-1----:R-:W1:Y:S01]  /*08c0*/  S2UR UR4, SR_CgaCtaId ;  /* 0x00000000000479c3 */ /* 0x002e620000008800 */
[----:B------:R-:W-:Y:S01]  /*08d0*/  UMOV UR6, 0x400 ;  /* 0x0000040000067882 */ /* 0x000fe20000000000 */
[----:B------:R-:W-:Y:S01]  /*08e0*/  UMOV UR5, 0x20 ;  /* 0x0000002000057882 */ /* 0x000fe20000000000 */
[----:B------:R-:W-:Y:S01]  /*08f0*/  ELECT P0, URZ, PT ;  /* 0x0000000000ff782f */ /* 0x000fe20003800000 */
[----:B-1----:R-:W-:Y:S02]  /*0900*/  ULEA UR6, UR4, UR6, 0x18 ;  /* 0x0000000604067291 */ /* 0x002fe4000f8ec0ff */
[----:B------:R-:W-:-:S04]  /*0910*/  UIADD3 UR4, UPT, UPT, -UR5, 0x100000, URZ ;  /* 0x0010000005047890 */ /* 0x000fc8000fffe1ff */
[----:B------:R-:W-:Y:S02]  /*0920*/  USHF.L.U32 UR5, UR4, 0xb, URZ ;  /* 0x0000000b04057899 */ /* 0x000fe400080006ff */
[----:B------:R-:W-:Y:S01]  /*0930*/  USHF.L.U32 UR4, UR4, 0x1, URZ ;  /* 0x0000000104047899 */ /* 0x000fe200080006ff */
[----:B------:R-:W1:Y:S11]  /*0940*/  FENCE.VIEW.ASYNC.S ;  /* 0x00000000000073c6 */ /* 0x000e760000000000 */
[----:B-1----:R2:W1:Y:S01]  /*0950*/  SYNCS.EXCH.64 URZ, [UR6+0xa0], UR4 ;  /* 0x0000a00406ff75b2 */ /* 0x0024620008000100 */
[----:B------:R2:W1:Y:S02]  /*0960*/  SYNCS.EXCH.64 URZ, [UR6+0xa8], UR4 ;  /* 0x0000a80406ff75b2 */ /* 0x0004640008000100 */
[----:B--2---:R-:W-:Y:S01]  /*0970*/  NOP ;  /* 0x0000000000007918 */ /* 0x004fe20000000000 */
.L_x_11:
[----:B------:R-:W2:Y:S01]  /*0980*/  SHFL.IDX PT, R2, R53, RZ, 0x1f ;  /* 0x00001fff35027589 */ /* 0x000ea200000e0000 */
[----:B------:R-:W-:Y:S01]  /*0990*/  NOP ;  /* 0x0000000000007918 */ /* 0x000fe20000000000 */
[----:B--2---:R-:W-:-:S13]  /*09a0*/  ISETP.NE.AND P0, PT, R2, 0x4, PT ;  /* 0x000000040200780c */ /* 0x004fda0003f05270 */
[----:B------:R-:W-:Y:S05]  /*09b0*/  @P0 BRA `(.L_x_12) ;  /* 0x00000000004c0947 */ /* 0x000fea0003800000 */
[----:B-1----:R-:W1:Y:S01]  /*09c0*/  S2UR UR6, SR_CgaCtaId ;  /* 0x00000000000679c3 */ /* 0x002e620000008800 */
[----:B------:R-:W-:Y:S01]  /*09d0*/  UMOV UR4, 0x1e0 ;  /* 0x000001e000047882 */ /* 0x000fe20000000000 */
[----:B------:R-:W-:Y:S01]  /*09e0*/  UMOV UR5, 0x400 ;  /* 0x0000040000057882 */ /* 0x000fe20000000000 */
[----:B------:R-:W-:Y:S01]  /*09f0*/  USEL UR4, UR4, 0x1a0, UP3 ;  /* 0x000001a004047887 */ /* 0x000fe20009800000 */
[----:B------:R-:W-:Y:S01]  /*0a00*/  UMOV UR8, 0x1 ;  /* 0x0000000100087882 */ /* 0x000fe20000000000 */
[----:B------:R-:W-:Y:S01]  /*0a10*/  ELECT P0, URZ, PT ;  /* 0x0000000000ff782f */ /* 0x000fe20003800000 */
[----:B------:R-:W-:-:S04]  /*0a20*/  UIADD3 UR8, UPT, UPT, -UR8, 0x100000, URZ ;  /* 0x0010000008087890 */ /* 0x000fc8000fffe1ff */
[----:B------:R-:W-:Y:S02]  /*0a30*/  USHF.L.U32 UR9, UR8, 0xb, URZ ;  /* 0x0000000b08097899 */ /* 0x000fe400080006ff */
[----:B------:R-:W-:Y:S02]  /*0a40*/  USHF.L.U32 UR8, UR8, 0x1, URZ ;  /* 0x0000000108087899 */ /* 0x000fe400080006ff */
[----:B-1----:R-:W-:Y:S02]  /*0a50*/  ULEA UR6, UR6, UR5, 0x18 ;  /* 0x0000000506067291 */ /* 0x002fe4000f8ec0ff */
[----:B------:R-:W-:-:S04]  /*0a60*/  UIADD3 UR4, UPT, UPT, -UR4, 0x100000, URZ ;  /* 0x0010000004047890 */ /* 0x000fc8000fffe1ff */
[----:B------:R-:W-:Y:S02]  /*0a70*/  USHF.L.U32 UR5, UR4, 0xb, URZ ;  /* 0x0000000b04057899 */ /* 0x000fe400080006ff */
[----:B------:R-:W-:Y:S01]  /*0a80*/  USHF.L.U32 UR4, UR4, 0x1, URZ ;  /* 0x0000000104047899 */ /* 0x000fe200080006ff */
[----:B------:R-:W1:Y:S03]  /*0a90*/  FENCE.VIEW.ASYNC.S ;  /* 0x00000000000073c6 */ /* 0x000e660000000000 */
[----:B-1----:R2:W1:Y:S08]  /*0aa0*/  SYNCS.EXCH.64 URZ, [UR6+0xb0], UR8 ;  /* 0x0000b00806ff75b2 */ /* 0x0024700008000100 */
[----:B------:R2:W1:Y:S01]  /*0ab0*/  SYNCS.EXCH.64 URZ, [UR6+0xc0], UR4 ;  /* 0x0000c00406ff75b2 */ /* 0x0004620008000100 */
[----:B------:R2:W1:Y:S01]  /*0ac0*/  SYNCS.EXCH.64 URZ, [UR6+0xb8], UR8 ;  /* 0x0000b80806ff75b2 */ /* 0x0004620008000100 */
[----:B------:R2:W1:Y:S02]  /*0ad0*/  SYNCS.EXCH.64 URZ, [UR6+0xc8], UR4 ;  /* 0x0000c80406ff75b2 */ /* 0x0004640008000100 */
[----:B--2---:R-:W-:Y:S01]  /*0ae0*/  NOP ;  /* 0x0000000000007918 */ /* 0x004fe20000000000 */
.L_x_12:
        /* <DEDUP_REMOVED lines=26> */
.L_x_13:
[----:B------:R-:W2:Y:S01]  /*0c90*/  SHFL.IDX PT, R2, R53, RZ, 0x1f ;  /* 0x00001fff35027589 */ /* 0x000ea200000e0000 */
[----:B------:R-:W1:Y:S01]  /*0ca0*/  S2UR UR52, SR_CgaCtaId ;  /* 0x00000000003479c3 */ /* 0x000e620000008800 */
[----:B------:R-:W-:Y:S01]  /*0cb0*/  NOP ;  /* 0x0000000000007918 */ /* 0x000fe20000000000 */
[----:B--2---:R-:W-:-:S13]  /*0cc0*/  ISETP.NE.AND P0, PT, R2, 0x3, PT ;  /* 0x000000030200780c */ /* 0x004fda0003f05270 */
[----:B-1----:R-:W-:Y:S05]  /*0cd0*/  @P0 BRA `(.L_x_14) ;  /* 0x0000000000340947 */ /* 0x002fea0003800000 */
[----:B------:R-:W-:Y:S01]  /*0ce0*/  UMOV UR4, 0x400 ;  /* 0x0000040000047882 */ /* 0x000fe20000000000 */
[----:B------:R-:W-:Y:S01]  /*0cf0*/  UMOV UR6, 0x20 ;  /* 0x0000002000067882 */ /* 0x000fe20000000000 */
[----:B------:R-:W-:Y:S02]  /*0d00*/  ULEA UR4, UR52, UR4, 0x18 ;  /* 0x0000000434047291 */ /* 0x000fe4000f8ec0ff */
[----:B------:R-:W-:-:S04]  /*0d10*/  UIADD3 UR6, UPT, UPT, -UR6, 0x100000, URZ ;  /* 0x0010000006067890 */ /* 0x000fc8000fffe1ff */
[----:B------:R-:W-:Y:S02]  /*0d20*/  USHF.L.U32 UR7, UR6, 0xb, URZ ;  /* 0x0000000b06077899 */ /* 0x000fe400080006ff */
[----:B------:R-:W-:Y:S01]  /*0d30*/  USHF.L.U32 UR6, UR6, 0x1, URZ ;  /* 0x0000000106067899 */ /* 0x000fe200080006ff */
[----:B------:R-:W-:Y:S01]  /*0d40*/  ELECT P0, URZ, PT ;  /* 0x0000000000ff782f */ /* 0x000fe20003800000 */
[----:B------:R-:W1:Y:S10]  /*0d50*/  FENCE.VIEW.ASYNC.S ;  /* 0x00000000000073c6 */ /* 0x000e740000000000 */
[----:B-1----:R1:W2:Y:S01]  /*0d60*/  SYNCS.EXCH.64 URZ, [UR4+0x110], UR6 ;  /* 0x0001100604ff75b2 */ /* 0x0022a20008000100 */
[----:B------:R1:W1:Y:S01]  /*0d70*/  SYNCS.EXCH.64 URZ, [UR4+0x120], UR6 ;  /* 0x0001200604ff75b2 */ /* 0x0002620008000100 */
[----:B------:R1:W1:Y:S01]  /*0d80*/  SYNCS.EXCH.64 URZ, [UR4+0x118], UR6 ;  /* 0x0001180604ff75b2 */ /* 0x0002620008000100 */
[----:B------:R1:W1:Y:S01]  /*0d90*/  SYNCS.EXCH.64 URZ, [UR4+0x128], UR6 ;  /* 0x0001280604ff75b2 */ /* 0x0002620008000100 */
[----:B------:R-:W-:Y:S01]  /*0da0*/  NOP ;  /* 0x0000000000007918 */ /* 0x000fe20000000000 */
.L_x_14:
[----:B-1----:R-:W1:Y:S01]  /*0db0*/  LDCU UR4, c[0x0][0x36c] ;  /* 0x00006d80ff0477ac */ /* 0x002e620008000800 */
[----:B------:R-:W-:Y:S01]  /*0dc0*/  ISETP.NE.OR P3, PT, R0, 0x2, !P3 ;  /* 0x000000020000780c */ /* 0x000fe20005f65670 */
[----:B------:R-:W-:Y:S01]  /*0dd0*/  NOP ;  /* 0x0000000000007918 */ /* 0x000fe20000000000 */
[----:B------:R-:W-:Y:S01]  /*0de0*/  LOP3.LUT R0, R66, 0x1f, RZ, 0xc0, !PT ;  /* 0x0000001f42007812 */ /* 0x000fe200078ec0ff */
[----:B------:R-:W-:Y:S02]  /*0df0*/  UISETP.NE.AND UP4, UPT, UR17, URZ, UPT ;  /* 0x000000ff1100728c */ /* 0x000fe4000bf85270 */
[----:B-1----:R-:W-:-:S09]  /*0e00*/  UISETP.EQ.U32.AND UP5, UPT, UR4, 0x1, UPT ;  /* 0x000000010400788c */ /* 0x002fd2000bfa2070 */
[----:B------:R-:W-:Y:S05]  /*0e10*/  BRA.U !UP5, `(.L_x_15) ;  /* 0x000000010d087547 */ /* 0x000fea000b800000 */
[----:B--234-:R-:W-:Y:S01]  /*0e20*/  UCGABAR_ARV ;  /* 0x00000000000079c7 */ /* 0x01cfe20008000000 */
[----:B------:R-:W-:Y:S05]  /*0e30*/  BRA `(.L_x_16) ;  /* 0x0000000000047947 */ /* 0x000fea0003800000 */
.L_x_15:
[----:B--234-:R-:W-:Y:S01]  /*0e40*/  NOP ;  /* 0x0000000000007918 */ /* 0x01cfe20000000000 */
.L_x_16:
[----:B------:R-:W1:Y:S01]  /*0e50*/  S2UR UR8, SR_CTAID.X ;  /* 0x00000000000879c3 */ /* 0x000e620000002500 */
[----:B------:R-:W-:-:S05]  /*0e60*/  CS2R.32 R55, SR_CgaSize ;  /* 0x0000000000377805 */ /* 0x000fca0000008a00 */
[----:B------:R-:W-:-:S05]  /*0e70*/  IMAD R55, R55, -0xa0, RZ ;  /* 0xffffff6037377824 */ /* 0x000fca00078e02ff */
[----:B------:R-:W-:-:S14]  /*0e80*/  R2UR UR5, R55 ;  /* 0x00000000370572ca */ /* 0x000fdc00000e0000 */
[----:B------:R-:W2:Y:S01]  /*0e90*/  LDCU UR5, c[0x0][UR5+0x2b0] ;  /* 0x00005600050577ac */ /* 0x000ea20008000800 */
[----:B------:R-:W-:-:S05]  /*0ea0*/  CS2R.32 R55, SR_CgaSize ;  /* 0x0000000000377805 */ /* 0x000fca0000008a00 */
[----:B------:R-:W-:-:S05]  /*0eb0*/  IMAD R55, R55, -0xa0, RZ ;  /* 0xffffff6037377824 */ /* 0x000fca00078e02ff */
[----:B------:R-:W-:-:S14]  /*0ec0*/  R2UR UR4, R55 ;  /* 0x00000000370472ca */ /* 0x000fdc00000e0000 */
[----:B------:R-:W3:Y:S01]  /*0ed0*/  LDCU UR4, c[0x0][UR4+0x2b4] ;  /* 0x00005680040477ac */ /* 0x000ee20008000800 */
[----:B------:R-:W4:Y:S01]  /*0ee0*/  S2UR UR7, SR_CTAID.Y ;  /* 0x00000000000779c3 */ /* 0x000f220000002600 */
[----:B------:R-:W-:-:S05]  /*0ef0*/  CS2R.32 R55, SR_CgaSize ;  /* 0x0000000000377805 */ /* 0x000fca0000008a00 */
[----:B------:R-:W-:-:S05]  /*0f00*/  IMAD R55, R55, -0xa0, RZ ;  /* 0xffffff6037377824 */ /* 0x000fca00078e02ff */
[----:B------:R-:W-:-:S14]  /*0f10*/  R2UR UR9, R55 ;  /* 0x00000000370972ca */ /* 0x000fdc00000e0000 */
[----:B------:R-:W3:Y:S01]  /*0f20*/  LDCU UR9, c[0x0][UR9+0x2a0] ;  /* 0x00005400090977ac */ /* 0x000ee20008000800 */
[----:B------:R-:W-:-:S05]  /*0f30*/  CS2R.32 R55, SR_CgaSize ;  /* 0x0000000000377805 */ /* 0x000fca0000008a00 */
[----:B------:R-:W-:-:S05]  /*0f40*/  IMAD R55, R55, -0xa0, RZ ;  /* 0xffffff6037377824 */ /* 0x000fca00078e02ff */
[----:B------:R-:W-:-:S14]  /*0f50*/  R2UR UR10, R55 ;  /* 0x00000000370a72ca */ /* 0x000fdc00000e0000 */
[----:B------:R-:W3:Y:S01]  /*0f60*/  LDCU UR10, c[0x0][UR10+0x2a4] ;  /* 0x000054800a0a77ac */ /* 0x000ee20008000800 */
[----:B------:R-:W3:Y:S01]  /*0f70*/  S2UR UR36, SR_CTAID.Z ;  /* 0x00000000002479c3 */ /* 0x000ee20000002700 */
[----:B------:R-:W3:Y:S01]  /*0f80*/  LDCU UR21, c[0x0][0xb24] ;  /* 0x00016480ff1577ac */ /* 0x000ee20008000800 */
[----:B------:R-:W3:Y:S01]  /*0f90*/  LDCU UR45, c[0x0][0xb24] ;  /* 0x00016480ff2d77ac */ /* 0x000ee20008000800 */
[----:B-1----:R-:W-:Y:S01]  /*0fa0*/  I2FP.F32.U32 R3, UR8 ;  /* 0x0000000800037c45 */ /* 0x002fe20008201000 */
[----:B------:R-:W1:Y:S04]  /*0fb0*/  LDCU UR28, c[0x0][0xb30] ;  /* 0x00016600ff1c77ac */ /* 0x000e680008000800 */
[----:B--2---:R-:W-:Y:S01]  /*0fc0*/  FMUL R3, R3, UR5 ;  /* 0x0000000503037c20 */ /* 0x004fe20008400000 */
[----:B------:R-:W-:Y:S01]  /*0fd0*/  USHF.L.U32 UR26, UR52, 0xb, URZ ;  /* 0x0000000b341a7899 */ /* 0x000fe200080006ff */
[----:B----4-:R-:W-:Y:S01]  /*0fe0*/  I2FP.F32.U32 R2, UR7 ;  /* 0x0000000700027c45 */ /* 0x010fe20008201000 */
[----:B------:R-:W-:Y:S01]  /*0ff0*/  UMOV UR16, UR8 ;  /* 0x0000000800107c82 */ /* 0x000fe20008000000 */
[----:B------:R-:W-:-:S02]  /*1000*/  UMOV UR20, UR7 ;  /* 0x0000000700147c82 */ /* 0x000fc40008000000 */
[----:B------:R-:W2:Y:S01]  /*1010*/  F2I.U32.TRUNC.NTZ R3, R3 ;  /* 0x0000000300037305 */ /* 0x000ea2000020f000 */
[----:B---3--:R-:W-:Y:S01]  /*1020*/  UISETP.GE.AND UP2, UPT, UR21, 0x1, UPT ;  /* 0x000000011500788c */ /* 0x008fe2000bf46270 */
[----:B------:R-:W-:-:S06]  /*1030*/  FMUL R2, R2, UR4 ;  /* 0x0000000402027c20 */ /* 0x000fcc0008400000 */
[----:B------:R-:W3:Y:S01]  /*1040*/  F2I.U32.TRUNC.NTZ R2, R2 ;  /* 0x0000000200027305 */ /* 0x000ee2000020f000 */
[----:B--2---:R-:W-:Y:S02]  /*1050*/  R2UR UR4, R3 ;  /* 0x00000000030472ca */ /* 0x004fe400000e0000 */
[----:B---3--:R-:W-:Y:S02]  /*1060*/  R2UR UR6, R2 ;  /* 0x00000000020672ca */ /* 0x008fe400000e0000 */
[----:B------:R-:W-:-:S09]  /*1070*/  PRMT R2, RZ, 0x7610, R2 ;  /* 0x00007610ff027816 */ /* 0x000fd20000000002 */
[----:B------:R-:W-:-:S04]  /*1080*/  UIADD3 UR5, UPT, UPT, -UR4, URZ, URZ ;  /* 0x000000ff04057290 */ /* 0x000fc8000fffe1ff */
[----:B------:R-:W-:Y:S02]  /*1090*/  UIMAD UR5, UR9, UR5, UR8 ;  /* 0x00000005090572a4 */ /* 0x000fe4000f8e0208 */
[----:B------:R-:W-:-:S04]  /*10a0*/  UIADD3 UR4, UPT, UPT, -UR6, URZ, URZ ;  /* 0x000000ff06047290 */ /* 0x000fc8000fffe1ff */
[----:B------:R-:W-:Y:S01]  /*10b0*/  IMAD.U32 R55, RZ, RZ, UR5 ;  /* 0x00000005ff377e24 */ /* 0x000fe2000f8e00ff */
[----:B------:R-:W-:-:S06]  /*10c0*/  UIMAD UR4, UR10, UR4, UR7 ;  /* 0x000000040a0472a4 */ /* 0x000fcc000f8e0207 */
[----:B------:R-:W-:Y:S01]  /*10d0*/  IMAD.U32 R54, RZ, RZ, UR4 ;  /* 0x00000004ff367e24 */ /* 0x000fe2000f8e00ff */
[----:B-1----:R-:W-:Y:S06]  /*10e0*/  BRA.U UP4, `(.L_x_17) ;  /* 0x00000001042c7547 */ /* 0x002fec000b800000 */
[----:B------:R-:W-:Y:S02]  /*10f0*/  R2UR UR5, R54 ;  /* 0x00000000360572ca */ /* 0x000fe400000e0000 */
[----:B------:R-:W-:-:S11]  /*1100*/  R2UR UR4, R55 ;  /* 0x00000000370472ca */ /* 0x000fd600000e0000 */
[----:B------:R-:W-:Y:S02]  /*1110*/  UISETP.NE.AND UP0, UPT, UR5, URZ, UPT ;  /* 0x000000ff0500728c */ /* 0x000fe4000bf05270 */
[----:B------:R-:W-:Y:S02]  /*1120*/  UISETP.NE.AND UP1, UPT, UR5, 0x1, UPT ;  /* 0x000000010500788c */ /* 0x000fe4000bf25270 */
[----:B------:R-:W-:-:S04]  /*1130*/  UISETP.EQ.OR UP0, UPT, UR4, URZ, !UP0 ;  /* 0x000000ff0400728c */ /* 0x000fc8000c702670 */
[----:B------:R-:W-:Y:S02]  /*1140*/  USEL UR5, URZ, 0x1, !UP0 ;  /* 0x00000001ff057887 */ /* 0x000fe4000c000000 */
[----:B------:R-:W-:Y:S02]  /*1150*/  UISETP.NE.AND UP0, UPT, UR4, URZ, UPT ;  /* 0x000000ff0400728c */ /* 0x000fe4000bf05270 */
[----:B------:R-:W-:-:S04]  /*1160*/  USEL UR4, URZ, 0x2, UP1 ;  /* 0x00000002ff047887 */ /* 0x000fc80008800000 */
[----:B------:R-:W-:-:S04]  /*1170*/  USEL UR4, UR4, 0x2, UP0 ;  /* 0x0000000204047887 */ /* 0x000fc80008000000 */
[----:B------:R-:W-:-:S06]  /*1180*/  UIADD3 UR4, UPT, UPT, UR5, UR4, URZ ;  /* 0x0000000405047290 */ /* 0x000fcc000fffe0ff */
[----:B------:R-:W-:Y:S02]  /*1190*/  IMAD.U32 R2, RZ, RZ, UR4 ;  /* 0x00000004ff027e24 */ /* 0x000fe4000f8e00ff */
.L_x_17:
[----:B------:R-:W-:Y:S05]  /*11a0*/  BRA.U !UP2, `(.L_x_18) ;  /* 0x000000010ad47547 */ /* 0x000fea000b800000 */
[----:B------:R-:W1:Y:S01]  /*11b0*/  LDCU.128 UR12, c[0x0][0xb10] ;  /* 0x00016200ff0c77ac */ /* 0x000e620008000c00 */
[----:B------:R-:W2:Y:S01]  /*11c0*/  LDCU UR6, c[0x0][0x370] ;  /* 0x00006e00ff0677ac */ /* 0x000ea20008000800 */
[----:B------:R-:W3:Y:S01]  /*11d0*/  LDCU UR5, c[0x0][0x374] ;  /* 0x00006e80ff0577ac */ /* 0x000ee20008000800 */
[----:B------:R-:W4:Y:S01]  /*11e0*/  LDCU UR27, c[0x0][0xb0c] ;  /* 0x00016180ff1b77ac */ /* 0x000f220008000800 */
[----:B------:R-:W4:Y:S01]  /*11f0*/  LDCU UR4, c[0x0][0xb20] ;  /* 0x00016400ff0477ac */ /* 0x000f220008000800 */
[----:B------:R-:W4:Y:S01]  /*1200*/  LDCU.64 UR8, c[0x0][0xb28] ;  /* 0x00016500ff0877ac */ /* 0x000f220008000a00 */
[----:B-1----:R-:W-:Y:S02]  /*1210*/  UISETP.NE.AND UP0, UPT, UR14, 0x1, UPT ;  /* 0x000000010e00788c */ /* 0x002fe4000bf05270 */
[----:B---3--:R-:W-:Y:S02]  /*1220*/  UIMAD.WIDE.U32 UR10, UR5, UR15, URZ ;  /* 0x0000000f050a72a5 */ /* 0x008fe4000f8e00ff */
[----:B--2---:R-:W-:-:S02]  /*1230*/  UIMAD.WIDE.U32 UR22, UR6, UR12, URZ ;  /* 0x0000000c061672a5 */ /* 0x004fc4000f8e00ff */
[----:B----4-:R-:W-:Y:S02]  /*1240*/  UISETP.NE.AND UP1, UPT, UR27, 0x1, UPT ;  /* 0x000000011b00788c */ /* 0x010fe4000bf25270 */
[----:B------:R-:W-:Y:S01]  /*1250*/  UISETP.NE.AND UP2, UPT, UR21, 0x1, UPT ;  /* 0x000000011500788c */ /* 0x000fe2000bf45270 */
[----:B------:R-:W-:Y:S02]  /*1260*/  UMOV UR10, UR11 ;  /* 0x0000000b000a7c82 */ /* 0x000fe40008000000 */
[----:B------:R-:W-:Y:S01]  /*1270*/  UMOV UR22, UR23 ;  /* 0x0000001700167c82 */ /* 0x000fe20008000000 */
[----:B------:R-:W-:Y:S02]  /*1280*/  @UP0 USHF.R.U32.HI UR5, URZ, UR4, UR10 ;  /* 0x00000004ff050299 */ /* 0x000fe4000801160a */
[----:B------:R-:W-:Y:S02]  /*1290*/  UIMAD.WIDE.U32 UR24, UR20, UR15, URZ ;  /* 0x0000000f141872a5 */ /* 0x000fe4000f8e00ff */
[----:B------:R-:W-:-:S02]  /*12a0*/  UIMAD.WIDE.U32 UR10, UR5, UR8, URZ ;  /* 0x00000008050a72a5 */ /* 0x000fc4000f8e00ff */
[----:B------:R-:W-:Y:S02]  /*12b0*/  @UP1 USHF.R.U32.HI UR6, URZ, UR13, UR22 ;  /* 0x0000000dff061299 */ /* 0x000fe40008011616 */
[----:B------:R-:W-:Y:S02]  /*12c0*/  UIMAD.WIDE.U32 UR18, UR16, UR12, URZ ;  /* 0x0000000c101272a5 */ /* 0x000fe4000f8e00ff */
[----:B------:R-:W-:Y:S01]  /*12d0*/  UIMAD.WIDE.U32 UR22, UR6, UR8, URZ ;  /* 0x00000008061672a5 */ /* 0x000fe2000f8e00ff */
[----:B------:R-:W-:Y:S01]  /*12e0*/  UMOV UR24, UR25 ;  /* 0x0000001900187c82 */ /* 0x000fe20008000000 */
[----:B------:R-:W-:Y:S01]  /*12f0*/  UMOV UR10, UR11 ;  /* 0x0000000b000a7c82 */ /* 0x000fe20008000000 */
[----:B------:R-:W-:Y:S02]  /*1300*/  USHF.R.U32.HI UR24, URZ, UR4, UR24 ;  /* 0x00000004ff187299 */ /* 0x000fe40008011618 */
[----:B------:R-:W-:Y:S02]  /*1310*/  @UP2 USHF.R.U32.HI UR5, URZ, UR9, UR10 ;  /* 0x00000009ff052299 */ /* 0x000fe4000801160a */
[----:B------:R-:W-:Y:S01]  /*1320*/  UMOV UR7, UR23 ;  /* 0x0000001700077c82 */ /* 0x000fe20008000000 */
[----:B------:R-:W-:Y:S01]  /*1330*/  UMOV UR18, UR19 ;  /* 0x0000001300127c82 */ /* 0x000fe20008000000 */
[----:B------:R-:W-:-:S02]  /*1340*/  @UP2 USHF.R.U32.HI UR6, URZ, UR9, UR7 ;  /* 0x00000009ff062299 */ /* 0x000fc40008011607 */
[----:B------:R-:W-:Y:S02]  /*1350*/  USHF.R.U32.HI UR13, URZ, UR13, UR18 ;  /* 0x0000000dff0d7299 */ /* 0x000fe40008011612 */
[----:B------:R-:W-:Y:S02]  /*1360*/  USEL UR4, UR20, UR24, !UP0 ;  /* 0x0000001814047287 */ /* 0x000fe4000c000000 */
[----:B------:R-:W-:Y:S02]  /*1370*/  UIMAD UR7, UR5, UR21, URZ ;  /* 0x00000015050772a4 */ /* 0x000fe4000f8e02ff */
[----:B------:R-:W-:Y:S02]  /*1380*/  USEL UR5, UR16, UR13, !UP1 ;  /* 0x0000000d10057287 */ /* 0x000fe4000c800000 */
[----:B------:R-:W-:Y:S02]  /*1390*/  UIMAD UR12, UR6, UR21, URZ ;  /* 0x00000015060c72a4 */ /* 0x000fe4000f8e02ff */
[----:B------:R-:W-:-:S02]  /*13a0*/  UISETP.GE.AND UP0, UPT, UR4, UR7, UPT ;  /* 0x000000070400728c */ /* 0x000fc4000bf06270 */
[----:B------:R-:W-:Y:S02]  /*13b0*/  UIMAD.WIDE.U32 UR10, UR4, UR8, URZ ;  /* 0x00000008040a72a5 */ /* 0x000fe4000f8e00ff */
[----:B------:R-:W-:Y:S02]  /*13c0*/  UISETP.GE.OR UP0, UPT, UR5, UR12, UP0 ;  /* 0x0000000c0500728c */ /* 0x000fe40008706670 */
[----:B------:R-:W-:Y:S02]  /*13d0*/  UIMAD.WIDE.U32 UR12, UR5, UR8, URZ ;  /* 0x00000008050c72a5 */ /* 0x000fe4000f8e00ff */
[----:B------:R-:W-:Y:S01]  /*13e0*/  UIADD3 UR10, UPT, UPT, -UR4, URZ, URZ ;  /* 0x000000ff040a7290 */ /* 0x000fe2000fffe1ff */
[----:B------:R-:W-:Y:S01]  /*13f0*/  UMOV UR8, UR11 ;  /* 0x0000000b00087c82 */ /* 0x000fe20008000000 */
[----:B------:R-:W-:Y:S02]  /*1400*/  UIADD3 UR11, UPT, UPT, -UR5, URZ, URZ ;  /* 0x000000ff050b7290 */ /* 0x000fe4000fffe1ff */
[----:B------:R-:W-:-:S03]  /*1410*/  USHF.R.U32.HI UR8, URZ, UR9, UR8 ;  /* 0x00000009ff087299 */ /* 0x000fc60008011608 */
[----:B------:R-:W-:Y:S01]  /*1420*/  @!UP0 UMOV UR7, UR13 ;  /* 0x0000000d00078c82 */ /* 0x000fe20008000000 */
[----:B------:R-:W-:Y:S02]  /*1430*/  UIMAD UR20, UR14, UR10, UR20 ;  /* 0x0000000a0e1472a4 */ /* 0x000fe4000f8e0214 */
[----:B------:R-:W-:Y:S02]  /*1440*/  USEL UR8, UR4, UR8, !UP2 ;  /* 0x0000000804087287 */ /* 0x000fe4000d000000 */
[----:B------:R-:W-:Y:S02]  /*1450*/  @!UP0 USHF.R.U32.HI UR7, URZ, UR9, UR7 ;  /* 0x00000009ff078299 */ /* 0x000fe40008011607 */
[----:B------:R-:W-:Y:S02]  /*1460*/  UIADD3 UR9, UPT, UPT, -UR8, URZ, URZ ;  /* 0x000000ff08097290 */ /* 0x000fe4000fffe1ff */
[----:B------:R-:W-:Y:S02]  /*1470*/  @!UP0 USEL UR7, UR5, UR7, !UP2 ;  /* 0x0000000705078287 */ /* 0x000fe4000d000000 */
[----:B------:R-:W-:-:S02]  /*1480*/  UIMAD UR9, UR21, UR9, UR4 ;  /* 0x00000009150972a4 */ /* 0x000fc4000f8e0204 */
[----:B------:R-:W-:Y:S02]  /*1490*/  @!UP0 UIADD3 UR8, UPT, UPT, UR8, -UR7, URZ ;  /* 0x8000000708088290 */ /* 0x000fe4000fffe0ff */
[----:B------:R-:W-:Y:S02]  /*14a0*/  @!UP0 UIMAD UR6, UR9, UR6, UR7 ;  /* 0x00000006090682a4 */ /* 0x000fe4000f8e0207 */
[----:B------:R-:W-:Y:S02]  /*14b0*/  @!UP0 UIMAD UR4, UR8, UR21, UR5 ;  /* 0x00000015080482a4 */ /* 0x000fe4000f8e0205 */
[----:B------:R-:W-:Y:S02]  /*14c0*/  UIMAD UR16, UR27, UR11, UR16 ;  /* 0x0000000b1b1072a4 */ /* 0x000fe4000f8e0210 */
[----:B------:R-:W-:Y:S01]  /*14d0*/  UIMAD UR20, UR4, UR14, UR20 ;  /* 0x0000000e041472a4 */ /* 0x000fe2000f8e0214 */
[----:B------:R-:W-:Y:S02]  /*14e0*/  @!UP0 UMOV UR5, UR6 ;  /* 0x0000000600058c82 */ /* 0x000fe40008000000 */
[----:B------:R-:W-:-:S12]  /*14f0*/  UIMAD UR16, UR5, UR27, UR16 ;  /* 0x0000001b051072a4 */ /* 0x000fd8000f8e0210 */
.L_x_18:
[----:B------:R-:W-:Y:S02]  /*1500*/  UISETP.NE.AND UP1, UPT, UR28, 0x1, UPT ;  /* 0x000000011c00788c */ /* 0x000fe4000bf25270 */
[----:B------:R-:W-:Y:S02]  /*1510*/  UISETP.NE.AND UP0, UPT, UR17, 0x2, UPT ;  /* 0x000000021100788c */ /* 0x000fe4000bf05270 */
[----:B------:R-:W-:-:S05]  /*1520*/  ULOP3.LUT UR21, UR26, 0x800, URZ, 0xc0, !UPT ;  /* 0x000008001a157892 */ /* 0x000fca000f8ec0ff */
[----:B------:R-:W-:Y:S07]  /*1530*/  BRA.U UP1, `(.L_x_19) ;  /* 0x0000000101447547 */ /* 0x000fee000b800000 */
[----:B------:R-:W1:Y:S01]  /*1540*/  LDCU.128 UR8, c[0x0][0xb10] ;  /* 0x00016200ff0877ac */ /* 0x000e620008000c00 */
[----:B------:R-:W2:Y:S01]  /*1550*/  LDCU UR12, c[0x0][0xb0c] ;  /* 0x00016180ff0c77ac */ /* 0x000ea20008000800 */
[----:B------:R-:W3:Y:S01]  /*1560*/  LDCU UR13, c[0x0][0xb20] ;  /* 0x00016400ff0d77ac */ /* 0x000ee20008000800 */
[----:B-1----:R-:W-:Y:S02]  /*1570*/  UIMAD.WIDE.U32 UR6, UR16, UR8, URZ ;  /* 0x00000008100672a5 */ /* 0x002fe4000f8e00ff */
[----:B------:R-:W-:Y:S02]  /*1580*/  UIMAD.WIDE.U32 UR4, UR20, UR11, URZ ;  /* 0x0000000b140472a5 */ /* 0x000fe4000f8e00ff */
[----:B--2---:R-:W-:Y:S02]  /*1590*/  UISETP.NE.AND UP2, UPT, UR12, 0x1, UPT ;  /* 0x000000010c00788c */ /* 0x004fe4000bf45270 */
[----:B------:R-:W-:Y:S01]  /*15a0*/  UISETP.NE.AND UP1, UPT, UR10, 0x1, UPT ;  /* 0x000000010a00788c */ /* 0x000fe2000bf25270 */
[----:B------:R-:W-:-:S02]  /*15b0*/  UMOV UR6, UR7 ;  /* 0x0000000700067c82 */ /* 0x000fc40008000000 */
[----:B------:R-:W-:Y:S01]  /*15c0*/  UMOV UR4, UR5 ;  /* 0x0000000500047c82 */ /* 0x000fe20008000000 */
[----:B------:R-:W-:Y:S02]  /*15d0*/  USHF.R.U32.HI UR6, URZ, UR9, UR6 ;  /* 0x00000009ff067299 */ /* 0x000fe40008011606 */
[----:B---3--:R-:W-:Y:S02]  /*15e0*/  USHF.R.U32.HI UR4, URZ, UR13, UR4 ;  /* 0x0000000dff047299 */ /* 0x008fe40008011604 */
[----:B------:R-:W-:Y:S02]  /*15f0*/  USEL UR5, UR16, UR6, !UP2 ;  /* 0x0000000610057287 */ /* 0x000fe4000d000000 */
[----:B------:R-:W-:-:S04]  /*1600*/  USEL UR4, UR20, UR4, !UP1 ;  /* 0x0000000414047287 */ /* 0x000fc8000c800000 */
[----:B------:R-:W-:Y:S02]  /*1610*/  UIADD3 UR6, UPT, UPT, UR5, -UR4, URZ ;  /* 0x8000000405067290 */ /* 0x000fe4000fffe0ff */
[----:B------:R-:W-:Y:S02]  /*1620*/  UIADD3 UR4, UPT, UPT, -UR5, UR4, URZ ;  /* 0x0000000405047290 */ /* 0x000fe4000fffe1ff */
[----:B------:R-:W-:Y:S02]  /*1630*/  UIMAD UR20, UR6, UR10, UR20 ;  /* 0x0000000a061472a4 */ /* 0x000fe4000f8e0214 */
[----:B------:R-:W-:-:S12]  /*1640*/  UIMAD UR16, UR4, UR12, UR16 ;  /* 0x0000000c041072a4 */ /* 0x000fd8000f8e0210 */
.L_x_19:
[----:B------:R-:W-:Y:S05]  /*1650*/  BRA.U !UP5, `(.L_x_20) ;  /* 0x000000010d0c7547 */ /* 0x000fea000b800000 */
[----:B------:R-:W-:Y:S01]  /*1660*/  UCGABAR_WAIT ;  /* 0x0000000000007dc7 */ /* 0x000fe20008000000 */
[----:B------:R-:W-:Y:S01]  /*1670*/  CCTL.IVALL ;  /* 0x00000000ff00798f */ /* 0x000fe20002000000 */
[----:B------:R-:W-:Y:S05]  /*1680*/  BRA `(.L_x_21) ;  /* 0x0000000000047947 */ /* 0x000fea0003800000 */
.L_x_20:
[----:B------:R-:W-:Y:S06]  /*1690*/  BAR.SYNC.DEFER_BLOCKING 0x0 ;  /* 0x0000000000007b1d */ /* 0x000fec0000010000 */
.L_x_21:
[----:B------:R-:W-:Y:S05]  /*16a0*/  BRA.U UP0, `(.L_x_22) ;  /* 0x00000015000c7547 */ /* 0x000fea000b800000 */
[----:B------:R-:W1:Y:S01]  /*16b0*/  LDCU UR6, c[0x0][0x38c] ;  /* 0x00007180ff0677ac */ /* 0x000e620008000800 */
[----:B------:R-:W-:Y:S01]  /*16c0*/  PLOP3.LUT P1, PT, PT, PT, UP3, 0x80, 0x8 ;  /* 0x000000000008781c */ /* 0x000fe20003f2f038 */
[----:B------:R-:W-:Y:S01]  /*16d0*/  IMAD.MOV.U32 R12, RZ, RZ, 0x1 ;  /* 0x00000001ff0c7424 */ /* 0x000fe200078e00ff */
[----:B------:R-:W-:Y:S01]  /*16e0*/  ISETP.EQ.OR P2, PT, R0, RZ, P3 ;  /* 0x000000ff0000720c */ /* 0x000fe20001f42670 */
[----:B------:R-:W-:Y:S01]  /*16f0*/  UISETP.NE.AND UP1, UPT, UR17, URZ, UPT ;  /* 0x000000ff1100728c */ /* 0x000fe2000bf25270 */
[----:B------:R-:W-:Y:S02]  /*1700*/  PLOP3.LUT P1, PT, P1, PT, PT, 0x8, 0x80 ;  /* 0x000000000080781c */ /* 0x000fe40000f2e170 */
[----:B------:R-:W-:Y:S01]  /*1710*/  CS2R R10, SRZ ;  /* 0x00000000000a7805 */ /* 0x000fe2000001ff00 */
[----:B------:R-:W-:Y:S01]  /*1720*/  IMAD.MOV.U32 R9, RZ, RZ, RZ ;  /* 0x000000ffff097224 */ /* 0x000fe200078e00ff */
[----:B------:R-:W2:Y:S01]  /*1730*/  LDCU UR39, c[0x0][0x370] ;  /* 0x00006e00ff2777ac */ /* 0x000ea20008000800 */
[----:B------:R-:W-:Y:S01]  /*1740*/  IMAD.MOV.U32 R8, RZ, RZ, 0x1 ;  /* 0x00000001ff087424 */ /* 0x000fe200078e00ff */
[----:B------:R-:W3:Y:S01]  /*1750*/  LDCU.64 UR28, c[0x0][0x348] ;  /* 0x00006900ff1c77ac */ /* 0x000ee20008000a00 */
[----:B------:R-:W-:-:S02]  /*1760*/  USHF.R.U32.HI UR43, URZ, 0x5, UR21 ;  /* 0x00000005ff2b7899 */ /* 0x000fc40008011615 */
[----:B-1----:R-:W-:Y:S02]  /*1770*/  UIADD3 UR5, UPT, UPT, UR6, 0x1f, URZ ;  /* 0x0000001f06057890 */ /* 0x002fe4000fffe0ff */
[----:B------:R-:W-:Y:S02]  /*1780*/  UIADD3 UR44, UPT, UPT, UR6, 0x3e, URZ ;  /* 0x0000003e062c7890 */ /* 0x000fe4000fffe0ff */
[----:B------:R-:W-:Y:S01]  /*1790*/  USHF.R.S32.HI UR4, URZ, 0x1f, UR5 ;  /* 0x0000001fff047899 */ /* 0x000fe20008011405 */
[----:B------:R-:W1:Y:S03]  /*17a0*/  LDCU UR38, c[0x0][0x374] ;  /* 0x00006e80ff2677ac */ /* 0x000e660008000800 */
[----:B------:R-:W-:Y:S02]  /*17b0*/  ULEA.HI UR4, UR4, UR5, URZ, 0x5 ;  /* 0x0000000504047291 */ /* 0x000fe4000f8f28ff */
[----:B------:R-:W-:-:S02]  /*17c0*/  USEL UR25, UR46, 0x2, UP1 ;  /* 0x000000022e197887 */ /* 0x000fc40008800000 */
[----:B------:R-:W-:Y:S02]  /*17d0*/  USHF.R.S32.HI UR41, URZ, 0x5, UR4 ;  /* 0x00000005ff297899 */ /* 0x000fe40008011404 */
[----:B------:R-:W-:Y:S02]  /*17e0*/  UIADD3 UR4, UPT, UPT, UR6, -0x1, URZ ;  /* 0xffffffff06047890 */ /* 0x000fe4000fffe0ff */
[----:B------:R-:W-:Y:S02]  /*17f0*/  UISETP.LT.U32.AND UP0, UPT, UR41, 0x6, UPT ;  /* 0x000000062900788c */ /* 0x000fe4000bf01070 */
[----:B------:R-:W-:Y:S02]  /*1800*/  UISETP.GE.U32.AND UP2, UPT, UR4, -0x3f, UPT ;  /* 0xffffffc10400788c */ /* 0x000fe4000bf46070 */
[----:B------:R-:W-:Y:S01]  /*1810*/  USEL UR40, UR41, 0x6, UP0 ;  /* 0x0000000629287887 */ /* 0x000fe20008000000 */
[----:B------:R-:W-:-:S03]  /*1820*/  UMOV UR5, URZ ;  /* 0x000000ff00057c82 */ /* 0x000fc60008000000 */
[----:B------:R-:W-:Y:S02]  /*1830*/  UIADD3 UR24, UPT, UPT, UR40, -0x1, URZ ;  /* 0xffffffff28187890 */ /* 0x000fe4000fffe0ff */
[----:B------:R-:W-:-:S03]  /*1840*/  UIADD3 UR42, UPT, UPT, UR41, -UR40, URZ ;  /* 0x80000028292a7290 */ /* 0x000fc6000fffe0ff */
[----:B------:R-:W-:-:S04]  /*1850*/  @UP2 UIADD3 UR24, UPT, UPT, UR40, URZ, URZ ;  /* 0x000000ff28182290 */ /* 0x000fc8000fffe0ff */
[----:B-123--:R-:W-:-:S12]  /*1860*/  UIADD3 UR24, UPT, UPT, UR24, 0x1, URZ ;  /* 0x0000000118187890 */ /* 0x00efd8000fffe0ff */
.L_x_42:
[----:B------:R-:W-:Y:S01]  /*1870*/  UISETP.NE.AND UP0, UPT, UR52, URZ, UPT ;  /* 0x000000ff3400728c */ /* 0x000fe2000bf05270 */
[----:B------:R-:W1:Y:S08]  /*1880*/  S2UR UR52, SR_CgaCtaId ;  /* 0x00000000003479c3 */ /* 0x000e700000008800 */
[----:B------:R-:W-:Y:S05]  /*1890*/  BRA.U UP0, `(.L_x_23) ;  /* 0x0000000100347547 */ /* 0x000fea000b800000 */
[----:B------:R-:W2:Y:S01]  /*18a0*/  S2R R0, SR_CgaCtaId ;  /* 0x0000000000007919 */ /* 0x000ea20000008800 */
[----:B------:R-:W-:-:S04]  /*18b0*/  MOV R2, 0x400 ;  /* 0x0000040000027802 */ /* 0x000fc80000000f00 */
[----:B--2---:R-:W-:Y:S02]  /*18c0*/  LEA R0, R0, R2, 0x18 ;  /* 0x0000000200007211 */ /* 0x004fe400078ec0ff */
[----:B------:R-:W-:-:S03]  /*18d0*/  SHF.L.U32 R2, R8, 0x1f, RZ ;  /* 0x0000001f08027819 */ /* 0x000fc600000006ff */
[----:B------:R-:W-:-:S04]  /*18e0*/  IMAD R0, R9, 0x8, R0 ;  /* 0x0000000809007824 */ /* 0x000fc800078e0200 */
[----:B------:R-:W2:Y:S02]  /*18f0*/  SYNCS.PHASECHK.TRANS64.TRYWAIT P0, [R0+URZ+0x120], R2 ;  /* 0x00012002000075a7 */ /* 0x000ea400080011ff */
[----:B--2---:R-:W-:Y:S05]  /*1900*/  @!P0 BRA `(.L_x_24) ;  /* 0x0000009c00388947 */ /* 0x004fea0003800000 */
.L_x_176:
[----:B------:R-:W-:Y:S01]  /*1910*/  VIADD R9, R9, 0x1 ;  /* 0x0000000109097836 */ /* 0x000fe20000000000 */
[----:B------:R2:W-:Y:S04]  /*1920*/  SYNCS.ARRIVE.TRANS64.A1T0 RZ, [R0+URZ+0x110], RZ ;  /* 0x000110ff00ff79a7 */ /* 0x0005e800081000ff */
[----:B------:R-:W-:-:S04]  /*1930*/  ISETP.NE.AND P0, PT, R9, 0x2, PT ;  /* 0x000000020900780c */ /* 0x000fc80003f05270 */
[----:B------:R-:W-:Y:S02]  /*1940*/  SEL R9, R9, RZ, P0 ;  /* 0x000000ff09097207 */ /* 0x000fe40000000000 */
[----:B--2---:R-:W-:-:S04]  /*1950*/  SEL R0, RZ, 0x1, P0 ;  /* 0x00000001ff007807 */ /* 0x004fc80000000000 */
[----:B------:R-:W-:-:S07]  /*1960*/  LOP3.LUT R8, R8, R0, RZ, 0x3c, !PT ;  /* 0x0000000008087212 */ /* 0x000fce00078e3cff */
.L_x_23:
[----:B------:R-:W-:Y:S01]  /*1970*/  UMOV UR6, 0x400 ;  /* 0x0000040000067882 */ /* 0x000fe20000000000 */
[----:B------:R-:W-:Y:S01]  /*1980*/  SHF.L.U32 R0, R12, 0x1f, RZ ;  /* 0x0000001f0c007819 */ /* 0x000fe200000006ff */
[----:B-1----:R-:W-:Y:S02]  /*1990*/  ULEA UR6, UR52, UR6, 0x18 ;  /* 0x0000000634067291 */ /* 0x002fe4000f8ec0ff */
[----:B------:R-:W-:Y:S02]  /*19a0*/  UISETP.GE.U32.AND UP0, UPT, UR44, 0x3f, UPT ;  /* 0x0000003f2c00788c */ /* 0x000fe4000bf06070 */
[----:B------:R-:W-:Y:S02]  /*19b0*/  ULEA UR4, UR5, UR6, 0x3 ;  /* 0x0000000605047291 */ /* 0x000fe4000f8e18ff */
[----:B------:R-:W-:Y:S02]  /*19c0*/  USHF.L.U32 UR11, UR20, 0x7, URZ ;  /* 0x00000007140b7899 */ /* 0x000fe400080006ff */
[----:B------:R-:W-:Y:S01]  /*19d0*/  ULEA UR35, UR16, UR43, 0x7 ;  /* 0x0000002b10237291 */ /* 0x000fe2000f8e38ff */
[----:B------:R-:W-:-:S04]  /*19e0*/  UMOV UR13, URZ ;  /* 0x000000ff000d7c82 */ /* 0x000fc80008000000 */
[----:B------:R1:W2:Y:S01]  /*19f0*/  SYNCS.PHASECHK.TRANS64.TRYWAIT P0, [UR4+0x30], R0 ;  /* 0x00003000ff0075a7 */ /* 0x0002a20008001104 */
[----:B------:R-:W-:Y:S06]  /*1a00*/  BRA.U !UP0, `(.L_x_25) ;  /* 0x0000000108bc7547 */ /* 0x000fec000b800000 */
[----:B------:R-:W-:Y:S01]  /*1a10*/  UMOV UR7, URZ ;  /* 0x000000ff00077c82 */ /* 0x000fe20008000000 */
[----:B------:R-:W-:-:S05]  /*1a20*/  UMOV UR4, UR5 ;  /* 0x0000000500047c82 */ /* 0x000fca0008000000 */
.L_x_31:
[----:B------:R-:W-:Y:S01]  /*1a30*/  ULEA UR33, UR4, UR6, 0x3 ;  /* 0x0000000604217291 */ /* 0x000fe2000f8e18ff */
[----:B--2---:R-:W-:Y:S01]  /*1a40*/  @!P3 MOV R2, 0x8000 ;  /* 0x000080000002b802 */ /* 0x004fe20000000f00 */
[----:B--2-4-:R-:W-:Y:S10]  /*1a50*/  @P0 BRA `(.L_x_26) ;  /* 0x00000000000c0947 */ /* 0x014ff40003800000 */
[----:B------:R-:W-:-:S04]  /*1a60*/  SHF.L.U32 R3, R12, 0x1f, RZ ;  /* 0x0000001f0c037819 */ /* 0x000fc800000006ff */
[----:B------:R-:W2:Y:S02]  /*1a70*/  SYNCS.PHASECHK.TRANS64.TRYWAIT P0, [UR33+0x30], R3 ;  /* 0x00003003ff0075a7 */ /* 0x000ea40008001121 */
[----:B--2---:R-:W-:Y:S05]  /*1a80*/  @!P0 BRA `(.L_x_27) ;  /* 0x0000009800ec8947 */ /* 0x004fea0003800000 */
.L_x_26:
[----:B------:R2:W-:Y:S01]  /*1a90*/  @!P3 SYNCS.ARRIVE.TRANS64 RZ, [UR33], R2 ;  /* 0x00000002ffffb9a7 */ /* 0x0005e20008000021 */
[----:B------:R-:W-:-:S04]  /*1aa0*/  ULOP3.LUT UR5, UR25, 0x2, URZ, 0xfc, !UPT ;  /* 0x0000000219057892 */ /* 0x000fc8000f8efcff */
[----:B------:R-:W-:-:S09]  /*1ab0*/  UISETP.NE.AND UP0, UPT, UR5, 0x2, UPT ;  /* 0x000000020500788c */ /* 0x000fd2000bf05270 */
[----:B------:R-:W-:Y:S05]  /*1ac0*/  BRA.U UP0, `(.L_x_28) ;  /* 0x0000000100047547 */ /* 0x000fea000b800000 */
[----:B------:R-:W-:Y:S05]  /*1ad0*/  BPT.TRAP 0x1 ;  /* 0x000000040000795c */ /* 0x000fea0000300000 */
.L_x_28:
[----:B------:R-:W-:Y:S04]  /*1ae0*/  BSSY.RECONVERGENT B0, `(.L_x_29) ;  /* 0x0000003000007945 */ /* 0x000fe80003800200 */
[----:B------:R-:W-:Y:S05]  /*1af0*/  @P2 BRA `(.L_x_30) ;  /* 0x0000000000042947 */ /* 0x000fea0003800000 */
[----:B------:R-:W-:Y:S05]  /*1b00*/  BPT.TRAP 0x1 ;  /* 0x000000040000795c */ /* 0x000fea0000300000 */
.L_x_30:
[----:B------:R-:W-:Y:S05]  /*1b10*/  BSYNC.RECONVERGENT B0 ;  /* 0x0000000000007941 */ /* 0x000fea0003800200 */
.L_x_29:
[----:B------:R-:W-:Y:S02]  /*1b20*/  UIADD3 UR5, UPT, UPT, UR4, 0x1, URZ ;  /* 0x0000000104057890 */ /* 0x000fe4000fffe0ff */
[----:B------:R-:W-:Y:S02]  /*1b30*/  UIADD3 UR16, UP1, UPT, UR28, 0x80, URZ ;  /* 0x000000801c107890 */ /* 0x000fe4000ff3e0ff */
[----:B------:R-:W-:Y:S02]  /*1b40*/  UISETP.NE.AND UP0, UPT, UR5, 0x6, UPT ;  /* 0x000000060500788c */ /* 0x000fe4000bf05270 */
[----:B------:R-:W-:Y:S02]  /*1b50*/  USHF.L.U32 UR34, UR7, 0x5, URZ ;  /* 0x0000000507227899 */ /* 0x000fe400080006ff */
[----:B------:R-:W-:Y:S02]  /*1b60*/  USEL UR9, URZ, 0x1, UP0 ;  /* 0x00000001ff097887 */ /* 0x000fe40008000000 */
[----:B------:R-:W-:-:S02]  /*1b70*/  USEL UR5, UR5, URZ, UP0 ;  /* 0x000000ff05057287 */ /* 0x000fc40008000000 */
[----:B------:R-:W-:Y:S02]  /*1b80*/  UIADD3 UR14, UP0, UPT, UR28, 0x180, URZ ;  /* 0x000001801c0e7890 */ /* 0x000fe4000ff1e0ff */
[----:B------:R-:W-:Y:S01]  /*1b90*/  ULEA UR8, UR5, UR6, 0x3 ;  /* 0x0000000605087291 */ /* 0x000fe2000f8e18ff */
[----:B------:R-:W-:Y:S01]  /*1ba0*/  LOP3.LUT R12, R12, UR9, RZ, 0x3c, !PT ;  /* 0x000000090c0c7c12 */ /* 0x000fe2000f8e3cff */
[----:B------:R-:W-:Y:S02]  /*1bb0*/  UIADD3.X UR17, UPT, UPT, URZ, UR29, URZ, UP1, !UPT ;  /* 0x0000001dff117290 */ /* 0x000fe40008ffe4ff */
[----:B------:R-:W-:Y:S01]  /*1bc0*/  UIADD3.X UR15, UPT, UPT, URZ, UR29, URZ, UP0, !UPT ;  /* 0x0000001dff0f7290 */ /* 0x000fe200087fe4ff */
[----:B-1----:R-:W-:Y:S01]  /*1bd0*/  SHF.L.U32 R0, R12, 0x1f, RZ ;  /* 0x0000001f0c007819 */ /* 0x002fe200000006ff */
[----:B------:R-:W-:Y:S01]  /*1be0*/  UMOV UR18, 0x0 ;  /* 0x0000000000127882 */ /* 0x000fe20000000000 */
[----:B------:R-:W-:Y:S01]  /*1bf0*/  UMOV UR19, 0x10000000 ;  /* 0x1000000000137882 */ /* 0x000fe20000000000 */
[----:B------:R-:W-:Y:S01]  /*1c00*/  UMOV UR12, UR36 ;  /* 0x00000024000c7c82 */ /* 0x000fe20008000000 */
[----:B------:R3:W4:Y:S01]  /*1c10*/  SYNCS.PHASECHK.TRANS64.TRYWAIT P0, [UR8+0x30], R0 ;  /* 0x00003000ff0075a7 */ /* 0x0007220008001108 */
[----:B------:R-:W-:Y:S01]  /*1c20*/  USHF.L.U32 UR8, UR4, 0xe, URZ ;  /* 0x0000000e04087899 */ /* 0x000fe200080006ff */
[----:B------:R-:W-:-:S02]  /*1c30*/  UMOV UR9, UR33 ;  /* 0x0000002100097c82 */ /* 0x000fc40008000000 */
[----:B------:R-:W-:Y:S01]  /*1c40*/  UMOV UR4, 0x30000 ;  /* 0x0003000000047882 */ /* 0x000fe20000000000 */
[----:B------:R-:W-:Y:S02]  /*1c50*/  ULEA UR32, UR21, UR8, 0x2 ;  /* 0x0000000815207291 */ /* 0x000fe4000f8e10ff */
[----:B------:R-:W-:Y:S02]  /*1c60*/  UIADD3 UR8, UPT, UPT, UR6, 0x20400, UR8 ;  /* 0x0002040006087890 */ /* 0x000fe4000fffe008 */
[----:B------:R-:W-:Y:S01]  /*1c70*/  UIADD3 UR32, UPT, UPT, UR6, 0x8400, UR32 ;  /* 0x0000840006207890 */ /* 0x000fe2000fffe020 */
[----:B------:R-:W-:Y:S01]  /*1c80*/  UMOV UR10, UR34 ;  /* 0x00000022000a7c82 */ /* 0x000fe20008000000 */
[----:B------:R-:W-:Y:S01]  /*1c90*/  UIADD3 UR7, UPT, UPT, UR7, 0x1, URZ ;  /* 0x0000000107077890 */ /* 0x000fe2000fffe0ff */
[----:B------:R-:W-:-:S03]  /*1ca0*/  UMOV UR13, UR24 ;  /* 0x00000018000d7c82 */ /* 0x000fc60008000000 */
[----:B------:R-:W-:-:S03]  /*1cb0*/  UISETP.NE.AND UP0, UPT, UR7, UR24, UPT ;  /* 0x000000180700728c */ /* 0x000fc6000bf05270 */
[----:B------:R1:W-:Y:S01]  /*1cc0*/  UTMALDG.3D.MULTICAST [UR32], [UR16], UR4, desc[UR18] ;  /* 0x00001220100073b4 */ /* 0x0003e20008011804 */
[----:B------:R3:W-:Y:S01]  /*1cd0*/  UTMALDG.3D [UR8], [UR14], desc[UR18] ;  /* 0x000012080e0075b4 */ /* 0x0007e20008011000 */
[----:B-1----:R-:W-:-:S04]  /*1ce0*/  UMOV UR4, UR5 ;  /* 0x0000000500047c82 */ /* 0x002fc80008000000 */
[----:B---3--:R-:W-:Y:S05]  /*1cf0*/  BRA.U UP0, `(.L_x_31) ;  /* 0xfffffffd004c7547 */ /* 0x008fea000b83ffff */
.L_x_25:
[----:B------:R-:W-:Y:S01]  /*1d00*/  ULEA UR4, UR5, UR6, 0x3 ;  /* 0x0000000605047291 */ /* 0x000fe2000f8e18ff */
[----:B-1----:R-:W-:Y:S01]  /*1d10*/  SHF.L.U32 R0, R12, 0x1f, RZ ;  /* 0x0000001f0c007819 */ /* 0x002fe200000006ff */
[----:B------:R-:W-:Y:S01]  /*1d20*/  @!P1 SYNCS.ARRIVE.TRANS64.A1T0 RZ, [UR6+0xa8], RZ ;  /* 0x0000a8ffffff99a7 */ /* 0x000fe20008100006 */
[----:B------:R-:W-:-:S06]  /*1d30*/  UISETP.GT.AND UP0, UPT, UR41, UR40, UPT ;  /* 0x000000282900728c */ /* 0x000fcc000bf04270 */
[----:B--2-4-:R1:W2:Y:S03]  /*1d40*/  SYNCS.PHASECHK.TRANS64.TRYWAIT P0, [UR4+0x30], R0 ;  /* 0x00003000ff0075a7 */ /* 0x0142a60008001104 */
[----:B------:R-:W-:Y:S05]  /*1d50*/  BRA.U !UP0, `(.L_x_32) ;  /* 0x0000000108c07547 */ /* 0x000fea000b800000 */
[----:B------:R-:W-:Y:S01]  /*1d60*/  UIADD3 UR26, UPT, UPT, UR42, UR13, URZ ;  /* 0x0000000d2a1a7290 */ /* 0x000fe2000fffe0ff */
[----:B------:R-:W-:-:S11]  /*1d70*/  UMOV UR4, UR5 ;  /* 0x0000000500047c82 */ /* 0x000fd60008000000 */
.L_x_38:
[----:B------:R-:W-:Y:S01]  /*1d80*/  ULEA UR17, UR4, UR6, 0x3 ;  /* 0x0000000604117291 */ /* 0x000fe2000f8e18ff */
[----:B--2---:R-:W-:Y:S01]  /*1d90*/  @!P3 MOV R2, 0x8000 ;  /* 0x000080000002b802 */ /* 0x004fe20000000f00 */
[----:B--2-4-:R-:W-:Y:S10]  /*1da0*/  @P0 BRA `(.L_x_33) ;  /* 0x00000000000c0947 */ /* 0x014ff40003800000 */
[----:B------:R-:W-:-:S04]  /*1db0*/  SHF.L.U32 R3, R12, 0x1f, RZ ;  /* 0x0000001f0c037819 */ /* 0x000fc800000006ff */
[----:B------:R-:W2:Y:S02]  /*1dc0*/  SYNCS.PHASECHK.TRANS64.TRYWAIT P0, [UR17+0x30], R3 ;  /* 0x00003003ff0075a7 */ /* 0x000ea40008001111 */
[----:B--2---:R-:W-:Y:S05]  /*1dd0*/  @!P0 BRA `(.L_x_34) ;  /* 0x0000009800308947 */ /* 0x004fea0003800000 */
.L_x_33:
[----:B------:R2:W-:Y:S01]  /*1de0*/  @!P3 SYNCS.ARRIVE.TRANS64 RZ, [UR17], R2 ;  /* 0x00000002ffffb9a7 */ /* 0x0005e20008000011 */
[----:B------:R-:W-:-:S04]  /*1df0*/  ULOP3.LUT UR5, UR25, 0x2, URZ, 0xfc, !UPT ;  /* 0x0000000219057892 */ /* 0x000fc8000f8efcff */
[----:B------:R-:W-:-:S09]  /*1e00*/  UISETP.NE.AND UP0, UPT, UR5, 0x2, UPT ;  /* 0x000000020500788c */ /* 0x000fd2000bf05270 */
[----:B------:R-:W-:Y:S05]  /*1e10*/  BRA.U UP0, `(.L_x_35) ;  /* 0x0000000100047547 */ /* 0x000fea000b800000 */
[----:B------:R-:W-:Y:S05]  /*1e20*/  BPT.TRAP 0x1 ;  /* 0x000000040000795c */ /* 0x000fea0000300000 */
.L_x_35:
[----:B------:R-:W-:Y:S04]  /*1e30*/  BSSY.RECONVERGENT B0, `(.L_x_36) ;  /* 0x0000003000007945 */ /* 0x000fe80003800200 */
[----:B------:R-:W-:Y:S05]  /*1e40*/  @P2 BRA `(.L_x_37) ;  /* 0x0000000000042947 */ /* 0x000fea0003800000 */
[----:B------:R-:W-:Y:S05]  /*1e50*/  BPT.TRAP 0x1 ;  /* 0x000000040000795c */ /* 0x000fea0000300000 */
.L_x_37:
[----:B------:R-:W-:Y:S05]  /*1e60*/  BSYNC.RECONVERGENT B0 ;  /* 0x0000000000007941 */ /* 0x000fea0003800200 */
.L_x_36:
[----:B------:R-:W-:Y:S02]  /*1e70*/  UIADD3 UR5, UPT, UPT, UR4, 0x1, URZ ;  /* 0x0000000104057890 */ /* 0x000fe4000fffe0ff */
[----:B------:R-:W-:Y:S02]  /*1e80*/  UIADD3 UR14, UP1, UPT, UR28, 0x80, URZ ;  /* 0x000000801c0e7890 */ /* 0x000fe4000ff3e0ff */
[----:B------:R-:W-:Y:S02]  /*1e90*/  UISETP.NE.AND UP0, UPT, UR5, 0x6, UPT ;  /* 0x000000060500788c */ /* 0x000fe4000bf05270 */
[----:B------:R-:W-:Y:S02]  /*1ea0*/  USHF.L.U32 UR18, UR13, 0x5, URZ ;  /* 0x000000050d127899 */ /* 0x000fe400080006ff */
[----:B------:R-:W-:Y:S02]  /*1eb0*/  USEL UR8, URZ, 0x1, UP0 ;  /* 0x00000001ff087887 */ /* 0x000fe40008000000 */
[----:B------:R-:W-:-:S02]  /*1ec0*/  USEL UR5, UR5, URZ, UP0 ;  /* 0x000000ff05057287 */ /* 0x000fc40008000000 */
[----:B------:R-:W-:Y:S02]  /*1ed0*/  UIADD3 UR22, UP0, UPT, UR28, 0x180, URZ ;  /* 0x000001801c167890 */ /* 0x000fe4000ff1e0ff */
[----:B------:R-:W-:Y:S01]  /*1ee0*/  LOP3.LUT R12, R12, UR8, RZ, 0x3c, !PT ;  /* 0x000000080c0c7c12 */ /* 0x000fe2000f8e3cff */
[----:B------:R-:W-:Y:S02]  /*1ef0*/  USHF.L.U32 UR8, UR4, 0xe, URZ ;  /* 0x0000000e04087899 */ /* 0x000fe400080006ff */
[----:B------:R-:W-:Y:S01]  /*1f00*/  ULEA UR7, UR5, UR6, 0x3 ;  /* 0x0000000605077291 */ /* 0x000fe2000f8e18ff */
[----:B-1----:R-:W-:Y:S01]  /*1f10*/  SHF.L.U32 R0, R12, 0x1f, RZ ;  /* 0x0000001f0c007819 */ /* 0x002fe200000006ff */
[----:B------:R-:W-:Y:S02]  /*1f20*/  ULEA UR16, UR21, UR8, 0x2 ;  /* 0x0000000815107291 */ /* 0x000fe4000f8e10ff */
[----:B------:R-:W-:Y:S02]  /*1f30*/  UIADD3.X UR15, UPT, UPT, URZ, UR29, URZ, UP1, !UPT ;  /* 0x0000001dff0f7290 */ /* 0x000fe40008ffe4ff */
[----:B------:R-:W-:-:S02]  /*1f40*/  UIADD3 UR16, UPT, UPT, UR6, 0x8400, UR16 ;  /* 0x0000840006107890 */ /* 0x000fc4000fffe010 */
[----:B------:R-:W-:Y:S01]  /*1f50*/  UIADD3 UR8, UPT, UPT, UR6, 0x20400, UR8 ;  /* 0x0002040006087890 */ /* 0x000fe2000fffe008 */
[----:B------:R3:W4:Y:S01]  /*1f60*/  SYNCS.PHASECHK.TRANS64.TRYWAIT P0, [UR7+0x30], R0 ;  /* 0x00003000ff0075a7 */ /* 0x0007220008001107 */
[----:B------:R-:W-:Y:S01]  /*1f70*/  UIADD3.X UR23, UPT, UPT, URZ, UR29, URZ, UP0, !UPT ;  /* 0x0000001dff177290 */ /* 0x000fe200087fe4ff */
[----:B------:R-:W-:Y:S01]  /*1f80*/  UMOV UR4, 0x30000 ;  /* 0x0003000000047882 */ /* 0x000fe20000000000 */
[----:B------:R-:W-:Y:S01]  /*1f90*/  UMOV UR30, 0x0 ;  /* 0x00000000001e7882 */ /* 0x000fe20000000000 */
[----:B------:R-:W-:Y:S01]  /*1fa0*/  UMOV UR31, 0x10000000 ;  /* 0x10000000001f7882 */ /* 0x000fe20000000000 */
[----:B------:R-:W-:Y:S01]  /*1fb0*/  UMOV UR19, UR35 ;  /* 0x0000002300137c82 */ /* 0x000fe20008000000 */
[----:B------:R-:W-:Y:S01]  /*1fc0*/  UMOV UR20, UR36 ;  /* 0x0000002400147c82 */ /* 0x000fe20008000000 */
[----:B------:R-:W-:Y:S01]  /*1fd0*/  UMOV UR12, UR36 ;  /* 0x00000024000c7c82 */ /* 0x000fe20008000000 */
[----:B------:R-:W-:Y:S01]  /*1fe0*/  UMOV UR9, UR17 ;  /* 0x0000001100097c82 */ /* 0x000fe20008000000 */
[----:B------:R-:W-:Y:S01]  /*1ff0*/  UMOV UR10, UR18 ;  /* 0x00000012000a7c82 */ /* 0x000fe20008000000 */
[----:B------:R1:W-:Y:S01]  /*2000*/  UTMALDG.3D.MULTICAST [UR16], [UR14], UR4, desc[UR30] ;  /* 0x00001e100e0073b4 */ /* 0x0003e20008011804 */
[----:B------:R-:W-:-:S04]  /*2010*/  UIADD3 UR13, UPT, UPT, UR13, 0x1, URZ ;  /* 0x000000010d0d7890 */ /* 0x000fc8000fffe0ff */
[----:B------:R-:W-:Y:S01]  /*2020*/  UISETP.NE.AND UP0, UPT, UR13, UR26, UPT ;  /* 0x0000001a0d00728c */ /* 0x000fe2000bf05270 */
[----:B------:R3:W-:Y:S01]  /*2030*/  UTMALDG.3D [UR8], [UR22], desc[UR30] ;  /* 0x00001e08160075b4 */ /* 0x0007e20008011000 */
[----:B-1----:R-:W-:-:S07]  /*2040*/  UMOV UR4, UR5 ;  /* 0x0000000500047c82 */ /* 0x002fce0008000000 */
[----:B---3--:R-:W-:Y:S05]  /*2050*/  BRA.U UP0, `(.L_x_38) ;  /* 0xfffffffd00487547 */ /* 0x008fea000b83ffff */
.L_x_32:
[C---:B------:R-:W-:Y:S01]  /*2060*/  LEA R3, R11.reuse, UR6, 0x3 ;  /* 0x000000060b037c11 */ /* 0x040fe2000f8e18ff */
[----:B------:R-:W-:Y:S01]  /*2070*/  NOP ;  /* 0x0000000000007918 */ /* 0x000fe20000000000 */
[----:B-1----:R-:W-:Y:S02]  /*2080*/  SHF.L.U32 R0, R10, 0x1f, RZ ;  /* 0x0000001f0a007819 */ /* 0x002fe400000006ff */
[----:B------:R-:W-:Y:S02]  /*2090*/  LEA R4, R11, UR6, 0x4 ;  /* 0x000000060b047c11 */ /* 0x000fe4000f8e20ff */
[----:B--2-4-:R-:W1:Y:S02]  /*20a0*/  SYNCS.PHASECHK.TRANS64.TRYWAIT P0, [R3+URZ+0xb0], R0 ;  /* 0x0000b000030075a7 */ /* 0x014e6400080011ff */
[----:B-1----:R-:W-:Y:S05]  /*20b0*/  @!P0 BRA `(.L_x_39) ;  /* 0x0000009400908947 */ /* 0x002fea0003800000 */
.L_x_179:
[----:B------:R-:W2:Y:S01]  /*20c0*/  LDS.128 R4, [R4+0x140] ;  /* 0x0001400004047984 */ /* 0x000ea20000000c00 */
[----:B------:R-:W-:Y:S01]  /*20d0*/  UISETP.GE.AND UP0, UPT, UR45, 0x1, UPT ;  /* 0x000000012d00788c */ /* 0x000fe2000bf06270 */
[----:B------:R-:W-:Y:S01]  /*20e0*/  @!PT LDS RZ, [RZ] ;  /* 0x00000000fffff984 */ /* 0x000fe20000000800 */
[----:B------:R-:W-:Y:S01]  /*20f0*/  @!PT LDS RZ, [RZ] ;  /* 0x00000000fffff984 */ /* 0x000fe20000000800 */
[----:B------:R-:W-:Y:S01]  /*2100*/  @!PT LDS RZ, [RZ] ;  /* 0x00000000fffff984 */ /* 0x000fe20000000800 */
[----:B------:R-:W-:Y:S01]  /*2110*/  @!PT LDS RZ, [RZ] ;  /* 0x00000000fffff984 */ /* 0x000fe20000000800 */
[----:B------:R3:W-:Y:S06]  /*2120*/  MEMBAR.ALL.CTA ;  /* 0x0000000000007992 */ /* 0x0007ec0000008000 */
[----:B---3--:R-:W3:Y:S01]  /*2130*/  FENCE.VIEW.ASYNC.S ;  /* 0x00000000000073c6 */ /* 0x008ee20000000000 */
[----:B--2---:R-:W-:-:S13]  /*2140*/  LOP3.LUT P0, RZ, R6, 0x1, RZ, 0xc0, !PT ;  /* 0x0000000106ff7812 */ /* 0x004fda000780c0ff */
[----:B---3--:R-:W-:Y:S01]  /*2150*/  VOTEU.ANY UP1, P0 ;  /* 0x0000000000ff7886 */ /* 0x008fe20000020100 */
[----:B------:R-:W-:-:S13]  /*2160*/  PLOP3.LUT P0, PT, PT, PT, UP1, 0x80, 0x8 ;  /* 0x000000000008781c */ /* 0x000fda0003f0f018 */
[----:B-1----:R-:W-:Y:S02]  /*2170*/  @P0 LOP3.LUT R0, R5, 0xffff, RZ, 0xc0, !PT ;  /* 0x0000ffff05000812 */ /* 0x002fe400078ec0ff */
[----:B------:R-:W-:Y:S02]  /*2180*/  @P0 MOV R2, R4 ;  /* 0x0000000400020202 */ /* 0x000fe40000000f00 */
[----:B------:R-:W-:Y:S01]  /*2190*/  @P0 R2UR UR7, R0 ;  /* 0x00000000000702ca */ /* 0x000fe200000e0000 */
[----:B------:R-:W-:Y:S01]  /*21a0*/  VIADD R0, R3, 0xc0 ;  /* 0x000000c003007836 */ /* 0x000fe20000000000 */
[----:B------:R-:W-:Y:S02]  /*21b0*/  @P0 SHF.R.U32.HI R4, RZ, 0x10, R5 ;  /* 0x00000010ff040819 */ /* 0x000fe40000011605 */
[----:B------:R-:W-:Y:S02]  /*21c0*/  @P0 R2UR UR8, R2 ;  /* 0x00000000020802ca */ /* 0x000fe400000e0000 */
[----:B------:R-:W-:-:S02]  /*21d0*/  PRMT R0, RZ, 0x654, R0 ;  /* 0x00000654ff007816 */ /* 0x000fc40000000000 */
[----:B------:R-:W-:Y:S02]  /*21e0*/  @P0 R2UR UR4, R4 ;  /* 0x00000000040402ca */ /* 0x000fe400000e0000 */
[----:B------:R1:W-:Y:S03]  /*21f0*/  SYNCS.ARRIVE.TRANS64.RED.A1T0 RZ, [R0+URZ], RZ ;  /* 0x000000ff00ff79a7 */ /* 0x0003e600081004ff */
[----:B------:R-:W-:-:S04]  /*2200*/  @UP1 UMOV UR27, UR7 ;  /* 0x00000007001b1c82 */ /* 0x000fc80008000000 */
[----:B------:R-:W-:-:S04]  /*2210*/  @UP1 UMOV UR37, UR8 ;  /* 0x0000000800251c82 */ /* 0x000fc80008000000 */
[----:B------:R-:W-:Y:S01]  /*2220*/  @UP1 UMOV UR36, UR4 ;  /* 0x0000000400241c82 */ /* 0x000fe20008000000 */
[----:B------:R-:W-:Y:S05]  /*2230*/  BRA.U !UP0, `(.L_x_40) ;  /* 0x0000000108d47547 */ /* 0x000fea000b800000 */
[----:B------:R-:W2:Y:S01]  /*2240*/  LDCU.128 UR12, c[0x0][0xb10] ;  /* 0x00016200ff0c77ac */ /* 0x000ea20008000c00 */
[----:B------:R-:W3:Y:S01]  /*2250*/  LDCU UR26, c[0x0][0xb20] ;  /* 0x00016400ff1a77ac */ /* 0x000ee20008000800 */
[----:B------:R-:W4:Y:S01]  /*2260*/  LDCU UR20, c[0x0][0xb0c] ;  /* 0x00016180ff1477ac */ /* 0x000f220008000800 */
[----:B------:R-:W1:Y:S01]  /*2270*/  LDCU.64 UR10, c[0x0][0xb28] ;  /* 0x00016500ff0a77ac */ /* 0x000e620008000a00 */
[----:B------:R-:W-:Y:S02]  /*2280*/  UISETP.NE.AND UP3, UPT, UR45, 0x1, UPT ;  /* 0x000000012d00788c */ /* 0x000fe4000bf65270 */
[----:B--2---:R-:W-:Y:S02]  /*2290*/  UIMAD.WIDE.U32 UR16, UR38, UR15, URZ ;  /* 0x0000000f261072a5 */ /* 0x004fe4000f8e00ff */
[----:B------:R-:W-:Y:S02]  /*22a0*/  UIMAD.WIDE.U32 UR8, UR39, UR12, URZ ;  /* 0x0000000c270872a5 */ /* 0x000fe4000f8e00ff */
[----:B------:R-:W-:-:S02]  /*22b0*/  UISETP.NE.AND UP0, UPT, UR14, 0x1, UPT ;  /* 0x000000010e00788c */ /* 0x000fc4000bf05270 */
[----:B------:R-:W-:Y:S01]  /*22c0*/  UIMAD.WIDE.U32 UR22, UR27, UR15, URZ ;  /* 0x0000000f1b1672a5 */ /* 0x000fe2000f8e00ff */
[----:B------:R-:W-:Y:S02]  /*22d0*/  UMOV UR16, UR17 ;  /* 0x0000001100107c82 */ /* 0x000fe40008000000 */
[----:B------:R-:W-:Y:S01]  /*22e0*/  UMOV UR8, UR9 ;  /* 0x0000000900087c82 */ /* 0x000fe20008000000 */
[----:B---3--:R-:W-:Y:S02]  /*22f0*/  USHF.R.U32.HI UR16, URZ, UR26, UR16 ;  /* 0x0000001aff107299 */ /* 0x008fe40008011610 */
[----:B----4-:R-:W-:Y:S02]  /*2300*/  UISETP.NE.AND UP2, UPT, UR20, 0x1, UPT ;  /* 0x000000011400788c */ /* 0x010fe4000bf45270 */
[----:B------:R-:W-:Y:S02]  /*2310*/  USHF.R.U32.HI UR8, URZ, UR13, UR8 ;  /* 0x0000000dff087299 */ /* 0x000fe40008011608 */
[----:B------:R-:W-:-:S02]  /*2320*/  USEL UR7, UR38, UR16, !UP0 ;  /* 0x0000001026077287 */ /* 0x000fc4000c000000 */
[----:B------:R-:W-:Y:S02]  /*2330*/  USEL UR8, UR39, UR8, !UP2 ;  /* 0x0000000827087287 */ /* 0x000fe4000d000000 */
[----:B-1----:R-:W-:Y:S01]  /*2340*/  UIMAD.WIDE.U32 UR16, UR7, UR10, URZ ;  /* 0x0000000a071072a5 */ /* 0x002fe2000f8e00ff */
[----:B------:R-:W-:Y:S01]  /*2350*/  UMOV UR4, UR23 ;  /* 0x0000001700047c82 */ /* 0x000fe20008000000 */
[----:B------:R-:W-:Y:S02]  /*2360*/  UIMAD.WIDE.U32 UR18, UR37, UR12, URZ ;  /* 0x0000000c251272a5 */ /* 0x000fe4000f8e00ff */
[----:B------:R-:W-:-:S03]  /*2370*/  UIMAD.WIDE.U32 UR22, UR8, UR10, URZ ;  /* 0x0000000a081672a5 */ /* 0x000fc6000f8e00ff */
[----:B------:R-:W-:Y:S01]  /*2380*/  UMOV UR16, UR17 ;  /* 0x0000001100107c82 */ /* 0x000fe20008000000 */
[----:B------:R-:W-:Y:S02]  /*2390*/  USHF.R.U32.HI UR4, URZ, UR26, UR4 ;  /* 0x0000001aff047299 */ /* 0x000fe40008011604 */
[----:B------:R-:W-:Y:S01]  /*23a0*/  @UP3 USHF.R.U32.HI UR7, URZ, UR11, UR16 ;  /* 0x0000000bff073299 */ /* 0x000fe20008011610 */
[----:B------:R-:W-:Y:S01]  /*23b0*/  UMOV UR18, UR19 ;  /* 0x0000001300127c82 */ /* 0x000fe20008000000 */
[----:B------:R-:W-:Y:S01]  /*23c0*/  UMOV UR22, UR23 ;  /* 0x0000001700167c82 */ /* 0x000fe20008000000 */
[----:B------:R-:W-:Y:S02]  /*23d0*/  USHF.R.U32.HI UR13, URZ, UR13, UR18 ;  /* 0x0000000dff0d7299 */ /* 0x000fe40008011612 */
[----:B------:R-:W-:Y:S02]  /*23e0*/  USEL UR4, UR27, UR4, !UP0 ;  /* 0x000000041b047287 */ /* 0x000fe4000c000000 */
[----:B------:R-:W-:-:S02]  /*23f0*/  @UP3 USHF.R.U32.HI UR8, URZ, UR11, UR22 ;  /* 0x0000000bff083299 */ /* 0x000fc40008011616 */
[----:B------:R-:W-:Y:S02]  /*2400*/  UIMAD UR9, UR45, UR7, URZ ;  /* 0x000000072d0972a4 */ /* 0x000fe4000f8e02ff */
[----:B------:R-:W-:Y:S02]  /*2410*/  USEL UR7, UR37, UR13, !UP2 ;  /* 0x0000000d25077287 */ /* 0x000fe4000d000000 */
[----:B------:R-:W-:Y:S02]  /*2420*/  UIMAD UR12, UR45, UR8, URZ ;  /* 0x000000082d0c72a4 */ /* 0x000fe4000f8e02ff */
[----:B------:R-:W-:Y:S02]  /*2430*/  UISETP.GE.AND UP0, UPT, UR4, UR9, UPT ;  /* 0x000000090400728c */ /* 0x000fe4000bf06270 */
[----:B------:R-:W-:Y:S02]  /*2440*/  UIMAD.WIDE.U32 UR16, UR4, UR10, URZ ;  /* 0x0000000a041072a5 */ /* 0x000fe4000f8e00ff */
[----:B------:R-:W-:-:S02]  /*2450*/  UISETP.GE.OR UP0, UPT, UR7, UR12, UP0 ;  /* 0x0000000c0700728c */ /* 0x000fc40008706670 */
        /* <DEDUP_REMOVED lines=19> */
.L_x_40:
[----:B------:R-:W2:Y:S02]  /*2590*/  LDCU UR4, c[0x0][0xb30] ;  /* 0x00016600ff0477ac */ /* 0x000ea40008000800 */
[----:B--2---:R-:W-:-:S09]  /*25a0*/  UISETP.NE.AND UP0, UPT, UR4, 0x1, UPT ;  /* 0x000000010400788c */ /* 0x004fd2000bf05270 */
[----:B------:R-:W-:Y:S05]  /*25b0*/  BRA.U UP0, `(.L_x_41) ;  /* 0x0000000100447547 */ /* 0x000fea000b800000 */
[----:B------:R-:W2:Y:S01]  /*25c0*/  LDCU.128 UR12, c[0x0][0xb10] ;  /* 0x00016200ff0c77ac */ /* 0x000ea20008000c00 */
[----:B------:R-:W3:Y:S01]  /*25d0*/  LDCU UR16, c[0x0][0xb0c] ;  /* 0x00016180ff1077ac */ /* 0x000ee20008000800 */
[----:B------:R-:W4:Y:S01]  /*25e0*/  LDCU UR17, c[0x0][0xb20] ;  /* 0x00016400ff1177ac */ /* 0x000f220008000800 */
[----:B--2---:R-:W-:Y:S02]  /*25f0*/  UIMAD.WIDE.U32 UR10, UR37, UR12, URZ ;  /* 0x0000000c250a72a5 */ /* 0x004fe4000f8e00ff */
[----:B------:R-:W-:Y:S02]  /*2600*/  UIMAD.WIDE.U32 UR8, UR27, UR15, URZ ;  /* 0x0000000f1b0872a5 */ /* 0x000fe4000f8e00ff */
[----:B---3--:R-:W-:Y:S02]  /*2610*/  UISETP.NE.AND UP2, UPT, UR16, 0x1, UPT ;  /* 0x000000011000788c */ /* 0x008fe4000bf45270 */
[----:B------:R-:W-:Y:S01]  /*2620*/  UISETP.NE.AND UP0, UPT, UR14, 0x1, UPT ;  /* 0x000000010e00788c */ /* 0x000fe2000bf05270 */
[----:B------:R-:W-:-:S02]  /*2630*/  UMOV UR7, UR11 ;  /* 0x0000000b00077c82 */ /* 0x000fc40008000000 */
[----:B------:R-:W-:Y:S01]  /*2640*/  UMOV UR4, UR9 ;  /* 0x0000000900047c82 */ /* 0x000fe20008000000 */
[----:B------:R-:W-:Y:S02]  /*2650*/  USHF.R.U32.HI UR7, URZ, UR13, UR7 ;  /* 0x0000000dff077299 */ /* 0x000fe40008011607 */
[----:B----4-:R-:W-:Y:S02]  /*2660*/  USHF.R.U32.HI UR4, URZ, UR17, UR4 ;  /* 0x00000011ff047299 */ /* 0x010fe40008011604 */
[----:B------:R-:W-:Y:S02]  /*2670*/  USEL UR7, UR37, UR7, !UP2 ;  /* 0x0000000725077287 */ /* 0x000fe4000d000000 */
[----:B------:R-:W-:-:S04]  /*2680*/  USEL UR4, UR27, UR4, !UP0 ;  /* 0x000000041b047287 */ /* 0x000fc8000c000000 */
[----:B------:R-:W-:Y:S02]  /*2690*/  UIADD3 UR8, UPT, UPT, UR7, -UR4, URZ ;  /* 0x8000000407087290 */ /* 0x000fe4000fffe0ff */
[----:B------:R-:W-:Y:S02]  /*26a0*/  UIADD3 UR4, UPT, UPT, -UR7, UR4, URZ ;  /* 0x0000000407047290 */ /* 0x000fe4000fffe1ff */
[----:B------:R-:W-:Y:S02]  /*26b0*/  UIMAD UR27, UR8, UR14, UR27 ;  /* 0x0000000e081b72a4 */ /* 0x000fe4000f8e021b */
[----:B------:R-:W-:-:S12]  /*26c0*/  UIMAD UR37, UR4, UR16, UR37 ;  /* 0x00000010042572a4 */ /* 0x000fd8000f8e0225 */
.L_x_41:
[----:B------:R-:W-:Y:S01]  /*26d0*/  VIADD R11, R11, 0x1 ;  /* 0x000000010b0b7836 */ /* 0x000fe20000000000 */
[----:B------:R-:W-:Y:S02]  /*26e0*/  R2UR UR7, R55 ;  /* 0x00000000370772ca */ /* 0x000fe400000e0000 */
[----:B------:R-:W-:Y:S02]  /*26f0*/  R2UR UR4, R54 ;  /* 0x00000000360472ca */ /* 0x000fe400000e0000 */
[C---:B------:R-:W-:Y:S02]  /*2700*/  ISETP.NE.AND P0, PT, R11.reuse, 0x2, PT ;  /* 0x000000020b00780c */ /* 0x040fe40003f05270 */
[----:B------:R-:W-:Y:S02]  /*2710*/  PLOP3.LUT P1, PT, PT, PT, PT, 0x80, 0x8 ;  /* 0x000000000008781c */ /* 0x000fe40003f2f070 */
[----:B-1----:R-:W-:Y:S02]  /*2720*/  SEL R0, RZ, 0x1, P0 ;  /* 0x00000001ff007807 */ /* 0x002fe40000000000 */
[----:B------:R-:W-:-:S02]  /*2730*/  SEL R11, R11, RZ, P0 ;  /* 0x000000ff0b0b7207 */ /* 0x000fc40000000000 */
[----:B------:R-:W-:Y:S01]  /*2740*/  LOP3.LUT R10, R10, R0, RZ, 0x3c, !PT ;  /* 0x000000000a0a7212 */ /* 0x000fe200078e3cff */
[----:B------:R-:W-:Y:S02]  /*2750*/  UIADD3 UR16, UPT, UPT, UR37, UR7, URZ ;  /* 0x0000000725107290 */ /* 0x000fe4000fffe0ff */
[----:B------:R-:W-:Y:S01]  /*2760*/  UIADD3 UR20, UPT, UPT, UR27, UR4, URZ ;  /* 0x000000041b147290 */ /* 0x000fe2000fffe0ff */
[----:B------:R-:W-:Y:S11]  /*2770*/  BRA.U UP1, `(.L_x_42) ;  /* 0xfffffff1013c7547 */ /* 0x000ff6000b83ffff */
[----:B------:R-:W-:Y:S01]  /*2780*/  UIADD3 UR7, UPT, UPT, UR6, 0x30, URZ ;  /* 0x0000003006077890 */ /* 0x000fe2000fffe0ff */
[----:B------:R-:W-:-:S03]  /*2790*/  SHF.L.U32 R2, R12, 0x1f, RZ ;  /* 0x0000001f0c027819 */ /* 0x000fc600000006ff */
[----:B------:R-:W-:-:S09]  /*27a0*/  ULEA UR4, UR5, UR7, 0x3 ;  /* 0x0000000705047291 */ /* 0x000fd2000f8e18ff */
[----:B------:R-:W1:Y:S02]  /*27b0*/  SYNCS.PHASECHK.TRANS64.TRYWAIT P0, [UR4], R2 ;  /* 0x00000002ff0075a7 */ /* 0x000e640008001104 */
[----:B-1----:R-:W-:Y:S05]  /*27c0*/  @!P0 BRA `(.L_x_43) ;  /* 0x0000008c00e08947 */ /* 0x002fea0003800000 */
.L_x_181:
[----:B------:R-:W-:-:S04]  /*27d0*/  UIADD3 UR4, UPT, UPT, UR5, 0x1, URZ ;  /* 0x0000000105047890 */ /* 0x000fc8000fffe0ff */
[----:B------:R-:W-:-:S04]  /*27e0*/  UISETP.NE.AND UP0, UPT, UR4, 0x6, UPT ;  /* 0x000000060400788c */ /* 0x000fc8000bf05270 */
[----:B------:R-:W-:Y:S02]  /*27f0*/  USEL UR6, URZ, 0x1, UP0 ;  /* 0x00000001ff067887 */ /* 0x000fe40008000000 */
[----:B------:R-:W-:-:S04]  /*2800*/  USEL UR4, UR4, URZ, UP0 ;  /* 0x000000ff04047287 */ /* 0x000fc80008000000 */
[----:B------:R-:W-:Y:S01]  /*2810*/  ULEA UR5, UR4, UR7, 0x3 ;  /* 0x0000000704057291 */ /* 0x000fe2000f8e18ff */
[----:B-1----:R-:W-:-:S04]  /*2820*/  LOP3.LUT R2, R12, UR6, RZ, 0x3c, !PT ;  /* 0x000000060c027c12 */ /* 0x002fc8000f8e3cff */
[----:B------:R-:W-:-:S04]  /*2830*/  SHF.L.U32 R3, R2, 0x1f, RZ ;  /* 0x0000001f02037819 */ /* 0x000fc800000006ff */
[----:B------:R-:W1:Y:S02]  /*2840*/  SYNCS.PHASECHK.TRANS64.TRYWAIT P0, [UR5], R3 ;  /* 0x00000003ff0075a7 */ /* 0x000e640008001105 */
[----:B-1----:R-:W-:Y:S05]  /*2850*/  @!P0 BRA `(.L_x_44) ;  /* 0x0000008c00d48947 */ /* 0x002fea0003800000 */
.L_x_183:
[----:B------:R-:W-:-:S04]  /*2860*/  UIADD3 UR4, UPT, UPT, UR4, 0x1, URZ ;  /* 0x0000000104047890 */ /* 0x000fc8000fffe0ff */
[----:B------:R-:W-:-:S04]  /*2870*/  UISETP.NE.AND UP0, UPT, UR4, 0x6, UPT ;  /* 0x000000060400788c */ /* 0x000fc8000bf05270 */
[----:B------:R-:W-:Y:S02]  /*2880*/  USEL UR6, URZ, 0x1, UP0 ;  /* 0x00000001ff067887 */ /* 0x000fe40008000000 */
[----:B------:R-:W-:-:S04]  /*2890*/  USEL UR4, UR4, URZ, UP0 ;  /* 0x000000ff04047287 */ /* 0x000fc80008000000 */
[----:B------:R-:W-:Y:S01]  /*28a0*/  ULEA UR5, UR4, UR7, 0x3 ;  /* 0x0000000704057291 */ /* 0x000fe2000f8e18ff */
[----:B------:R-:W-:-:S04]  /*28b0*/  LOP3.LUT R2, R2, UR6, RZ, 0x3c, !PT ;  /* 0x0000000602027c12 */ /* 0x000fc8000f8e3cff */
[----:B-1----:R-:W-:-:S04]  /*28c0*/  SHF.L.U32 R3, R2, 0x1f, RZ ;  /* 0x0000001f02037819 */ /* 0x002fc800000006ff */
[----:B------:R-:W1:Y:S02]  /*28d0*/  SYNCS.PHASECHK.TRANS64.TRYWAIT P0, [UR5], R3 ;  /* 0x00000003ff0075a7 */ /* 0x000e640008001105 */
[----:B-1----:R-:W-:Y:S05]  /*28e0*/  @!P0 BRA `(.L_x_45) ;  /* 0x0000008c00c88947 */ /* 0x002fea0003800000 */
.L_x_185:
        /* <DEDUP_REMOVED lines=9> */
.L_x_187:
        /* <DEDUP_REMOVED lines=9> */
.L_x_189:
[----:B------:R-:W-:-:S04]  /*2a10*/  UIADD3 UR4, UPT, UPT, UR4, 0x1, URZ ;  /* 0x0000000104047890 */ /* 0x000fc8000fffe0ff */
[----:B------:R-:W-:-:S04]  /*2a20*/  UISETP.NE.AND UP0, UPT, UR4, 0x6, UPT ;  /* 0x000000060400788c */ /* 0x000fc8000bf05270 */
[----:B------:R-:W-:Y:S02]  /*2a30*/  USEL UR5, URZ, 0x1, UP0 ;  /* 0x00000001ff057887 */ /* 0x000fe40008000000 */
[----:B------:R-:W-:-:S04]  /*2a40*/  USEL UR4, UR4, URZ, UP0 ;  /* 0x000000ff04047287 */ /* 0x000fc80008000000 */
[----:B------:R-:W-:Y:S01]  /*2a50*/  ULEA UR4, UR4, UR7, 0x3 ;  /* 0x0000000704047291 */ /* 0x000fe2000f8e18ff */
[----:B------:R-:W-:-:S04]  /*2a60*/  LOP3.LUT R2, R2, UR5, RZ, 0x3c, !PT ;  /* 0x0000000502027c12 */ /* 0x000fc8000f8e3cff */
[----:B------:R-:W-:Y:S01]  /*2a70*/  SHF.L.U32 R2, R2, 0x1f, RZ ;  /* 0x0000001f02027819 */ /* 0x000fe200000006ff */
[----:B-1----:R-:W-:-:S07]  /*2a80*/  IMAD.U32 R0, RZ, RZ, UR4 ;  /* 0x00000004ff007e24 */ /* 0x002fce000f8e00ff */
.L_x_48:
[----:B-1----:R1:W2:Y:S02]  /*2a90*/  SYNCS.PHASECHK.TRANS64.TRYWAIT P0, [R0+URZ], R2 ;  /* 0x00000002000075a7 */ /* 0x0022a400080011ff */
[----:B--2---:R-:W-:Y:S05]  /*2aa0*/  @!P0 NANOSLEEP.SYNCS 0x989680 ;  /* 0x009896800000895d */ /* 0x004fea0003900000 */
[----:B------:R-:W2:Y:S02]  /*2ab0*/  @!P0 SYNCS.PHASECHK.TRANS64 P0, [R0+URZ], R2 ;  /* 0x00000002000085a7 */ /* 0x000ea400080010ff */
[----:B--2---:R-:W-:Y:S05]  /*2ac0*/  @P0 EXIT ;  /* 0x000000000000094d */ /* 0x004fea0003800000 */
[----:B------:R-:W-:Y:S05]  /*2ad0*/  BRA `(.L_x_48) ;  /* 0xfffffffc00ec7947 */ /* 0x000fea000383ffff */
.L_x_22:
[----:B------:R-:W-:-:S04]  /*2ae0*/  UISETP.NE.AND UP0, UPT, UR52, URZ, UPT ;  /* 0x000000ff3400728c */ /* 0x000fc8000bf05270 */
[----:B------:R-:W-:-:S09]  /*2af0*/  UISETP.NE.OR UP0, UPT, UR17, 0x1, UP0 ;  /* 0x000000011100788c */ /* 0x000fd20008705670 */
[----:B------:R-:W-:Y:S05]  /*2b00*/  BRA.U UP0, `(.L_x_49) ;  /* 0x0000000500487547 */ /* 0x000fea000b800000 */
[----:B------:R-:W-:Y:S01]  /*2b10*/  ISETP.GE.U32.AND P2, PT, R0, 0x2, PT ;  /* 0x000000020000780c */ /* 0x000fe20003f46070 */
[----:B------:R-:W-:Y:S01]  /*2b20*/  IMAD.MOV.U32 R12, RZ, RZ, 0x1 ;  /* 0x00000001ff0c7424 */ /* 0x000fe200078e00ff */
[----:B------:R-:W-:Y:S02]  /*2b30*/  CS2R R10, SRZ ;  /* 0x00000000000a7805 */ /* 0x000fe4000001ff00 */
[----:B------:R-:W-:Y:S01]  /*2b40*/  CS2R R8, SRZ ;  /* 0x0000000000087805 */ /* 0x000fe2000001ff00 */
[----:B------:R-:W-:Y:S01]  /*2b50*/  UMOV UR6, 0x400 ;  /* 0x0000040000067882 */ /* 0x000fe20000000000 */
[----:B------:R-:W-:Y:S01]  /*2b60*/  UMOV UR5, URZ ;  /* 0x000000ff00057c82 */ /* 0x000fe20008000000 */
[----:B------:R-:W-:-:S12]  /*2b70*/  ULEA UR6, UR52, UR6, 0x18 ;  /* 0x0000000634067291 */ /* 0x000fd8000f8ec0ff */
.L_x_53:
[----:B------:R-:W-:Y:S02]  /*2b80*/  LEA R2, R8, UR6, 0x3 ;  /* 0x0000000608027c11 */ /* 0x000fe4000f8e18ff */
[----:B------:R-:W-:-:S03]  /*2b90*/  SHF.L.U32 R4, R9, 0x1f, RZ ;  /* 0x0000001f09047819 */ /* 0x000fc600000006ff */
[----:B------:R-:W-:Y:S01]  /*2ba0*/  VIADD R5, R2, 0x120 ;  /* 0x0000012002057836 */ /* 0x000fe20000000000 */
[----:B------:R-:W1:Y:S02]  /*2bb0*/  SYNCS.PHASECHK.TRANS64.TRYWAIT P0, [R2+URZ+0x110], R4 ;  /* 0x00011004020075a7 */ /* 0x000e6400080011ff */
[----:B-1----:R-:W-:Y:S05]  /*2bc0*/  @!P0 BRA `(.L_x_50) ;  /* 0x0000008c00588947 */ /* 0x002fea0003800000 */
.L_x_190:
[----:B------:R-:W-:Y:S01]  /*2bd0*/  ULEA UR4, UR5, UR6, 0x3 ;  /* 0x0000000605047291 */ /* 0x000fe2000f8e18ff */
[----:B-1----:R-:W-:Y:S01]  /*2be0*/  PRMT R2, RZ, 0x654, R5 ;  /* 0x00000654ff027816 */ /* 0x002fe20000000005 */
[----:B------:R-:W-:Y:S01]  /*2bf0*/  @!P2 IMAD.MOV.U32 R4, RZ, RZ, 0x10 ;  /* 0x00000010ff04a424 */ /* 0x000fe200078e00ff */
[----:B------:R-:W-:Y:S01]  /*2c00*/  SHF.L.U32 R5, R12, 0x1f, RZ ;  /* 0x0000001f0c057819 */ /* 0x000fe200000006ff */
[----:B------:R-:W-:Y:S01]  /*2c10*/  UIADD3 UR7, UPT, UPT, UR4, 0xb0, URZ ;  /* 0x000000b004077890 */ /* 0x000fe2000fffe0ff */
[----:B------:R1:W-:Y:S05]  /*2c20*/  SYNCS.ARRIVE.TRANS64.RED.A1T0 RZ, [R2+URZ], RZ ;  /* 0x000000ff02ff79a7 */ /* 0x0003ea00081004ff */
[----:B------:R-:W-:Y:S01]  /*2c30*/  IMAD.U32 R6, RZ, RZ, UR7 ;  /* 0x00000007ff067e24 */ /* 0x000fe2000f8e00ff */
[----:B------:R-:W2:Y:S04]  /*2c40*/  SYNCS.PHASECHK.TRANS64.TRYWAIT P0, [UR4+0xc0], R5 ;  /* 0x0000c005ff0075a7 */ /* 0x000ea80008001104 */
[----:B------:R-:W-:Y:S01]  /*2c50*/  PRMT R6, R0, 0x654, R6 ;  /* 0x0000065400067816 */ /* 0x000fe20000000006 */
[----:B-12---:R-:W-:Y:S06]  /*2c60*/  @!P0 BRA `(.L_x_51) ;  /* 0x0000008c00448947 */ /* 0x006fec0003800000 */
.L_x_192:
[----:B------:R-:W-:Y:S01]  /*2c70*/  ULEA UR8, UR5, UR6, 0x4 ;  /* 0x0000000605087291 */ /* 0x000fe2000f8e20ff */
[----:B------:R-:W-:Y:S01]  /*2c80*/  SEL R3, R6, R3, !P2 ;  /* 0x0000000306037207 */ /* 0x000fe20005000000 */
[----:B------:R-:W-:Y:S01]  /*2c90*/  UIADD3 UR9, UPT, UPT, UR4, 0xb0, URZ ;  /* 0x000000b004097890 */ /* 0x000fe2000fffe0ff */
[----:B-1----:R-:W-:Y:S01]  /*2ca0*/  LEA R2, R11, UR6, 0x3 ;  /* 0x000000060b027c11 */ /* 0x002fe2000f8e18ff */
[----:B------:R-:W-:Y:S01]  /*2cb0*/  UIADD3 UR8, UPT, UPT, UR8, 0x140, URZ ;  /* 0x0000014008087890 */ /* 0x000fe2000fffe0ff */
[----:B------:R1:W-:Y:S01]  /*2cc0*/  @!P2 SYNCS.ARRIVE.TRANS64.RED RZ, [R3+URZ], R4 ;  /* 0x0000000403ffa9a7 */ /* 0x0003e200080004ff */
[----:B------:R-:W-:Y:S01]  /*2cd0*/  UIADD3 UR4, UPT, UPT, UR5, 0x1, URZ ;  /* 0x0000000105047890 */ /* 0x000fe2000fffe0ff */
[----:B------:R-:W-:-:S03]  /*2ce0*/  VIADD R8, R8, 0x1 ;  /* 0x0000000108087836 */ /* 0x000fc60000000000 */
[----:B------:R-:W-:Y:S02]  /*2cf0*/  UISETP.NE.AND UP0, UPT, UR4, 0x2, UPT ;  /* 0x000000020400788c */ /* 0x000fe4000bf05270 */
[----:B------:R-:W-:Y:S01]  /*2d00*/  ISETP.NE.AND P0, PT, R8, 0x2, PT ;  /* 0x000000020800780c */ /* 0x000fe20003f05270 */
[----:B------:R-:W-:Y:S06]  /*2d10*/  UGETNEXTWORKID.BROADCAST [UR8], [UR9] ;  /* 0x00000000080073ca */ /* 0x000fec0008000100 */
[----:B------:R-:W-:Y:S02]  /*2d20*/  USEL UR7, URZ, 0x1, UP0 ;  /* 0x00000001ff077887 */ /* 0x000fe40008000000 */
[----:B------:R-:W-:-:S04]  /*2d30*/  USEL UR5, UR4, URZ, UP0 ;  /* 0x000000ff04057287 */ /* 0x000fc80008000000 */
[----:B------:R-:W-:Y:S02]  /*2d40*/  LOP3.LUT R12, R12, UR7, RZ, 0x3c, !PT ;  /* 0x000000070c0c7c12 */ /* 0x000fe4000f8e3cff */
[----:B-1----:R-:W-:-:S04]  /*2d50*/  SHF.L.U32 R4, R10, 0x1f, RZ ;  /* 0x0000001f0a047819 */ /* 0x002fc800000006ff */
[----:B------:R-:W1:Y:S02]  /*2d60*/  SYNCS.PHASECHK.TRANS64.TRYWAIT P1, [R2+URZ+0xb0], R4 ;  /* 0x0000b004020075a7 */ /* 0x000e6400080211ff */
[----:B-1----:R-:W-:Y:S05]  /*2d70*/  @!P1 BRA `(.L_x_52) ;  /* 0x0000008c00189947 */ /* 0x002fea0003800000 */
.L_x_193:
[C---:B-1----:R-:W-:Y:S01]  /*2d80*/  LEA R4, R11.reuse, UR6, 0x4 ;  /* 0x000000060b047c11 */ /* 0x042fe2000f8e20ff */
[----:B------:R-:W-:Y:S01]  /*2d90*/  VIADD R2, R2, 0xc0 ;  /* 0x000000c002027836 */ /* 0x000fe20000000000 */
[----:B------:R-:W-:Y:S01]  /*2da0*/  SEL R8, R8, RZ, P0 ;  /* 0x000000ff08087207 */ /* 0x000fe20000000000 */
[----:B------:R-:W-:-:S03]  /*2db0*/  VIADD R11, R11, 0x1 ;  /* 0x000000010b0b7836 */ /* 0x000fc60000000000 */
[----:B------:R-:W1:Y:S01]  /*2dc0*/  LDS.128 R4, [R4+0x140] ;  /* 0x0001400004047984 */ /* 0x000e620000000c00 */
[----:B------:R-:W-:Y:S02]  /*2dd0*/  PRMT R2, RZ, 0x654, R2 ;  /* 0x00000654ff027816 */ /* 0x000fe40000000002 */
[C---:B------:R-:W-:Y:S01]  /*2de0*/  ISETP.NE.AND P1, PT, R11.reuse, 0x2, PT ;  /* 0x000000020b00780c */ /* 0x040fe20003f25270 */
[----:B------:R-:W-:Y:S01]  /*2df0*/  @!PT LDS RZ, [RZ] ;  /* 0x00000000fffff984 */ /* 0x000fe20000000800 */
[----:B------:R-:W-:Y:S01]  /*2e00*/  @!PT LDS RZ, [RZ] ;  /* 0x00000000fffff984 */ /* 0x000fe20000000800 */
[----:B------:R-:W-:Y:S01]  /*2e10*/  @!PT LDS RZ, [RZ] ;  /* 0x00000000fffff984 */ /* 0x000fe20000000800 */
[----:B------:R-:W-:Y:S01]  /*2e20*/  @!PT LDS RZ, [RZ] ;  /* 0x00000000fffff984 */ /* 0x000fe20000000800 */
[----:B------:R2:W-:Y:S06]  /*2e30*/  MEMBAR.ALL.CTA ;  /* 0x0000000000007992 */ /* 0x0005ec0000008000 */
[----:B--2---:R-:W2:Y:S01]  /*2e40*/  FENCE.VIEW.ASYNC.S ;  /* 0x00000000000073c6 */ /* 0x004ea20000000000 */
[----:B------:R-:W-:Y:S01]  /*2e50*/  SEL R11, R11, RZ, P1 ;  /* 0x000000ff0b0b7207 */ /* 0x000fe20000800000 */
[----:B--2---:R2:W-:Y:S01]  /*2e60*/  SYNCS.ARRIVE.TRANS64.RED.A1T0 RZ, [R2+URZ], RZ ;  /* 0x000000ff02ff79a7 */ /* 0x0045e200081004ff */
[----:B-1----:R-:W-:-:S02]  /*2e70*/  LOP3.LUT P3, RZ, R6, 0x1, RZ, 0xc0, !PT ;  /* 0x0000000106ff7812 */ /* 0x002fc4000786c0ff */
[----:B------:R-:W-:-:S04]  /*2e80*/  SEL R4, RZ, 0x1, P1 ;  /* 0x00000001ff047807 */ /* 0x000fc80000800000 */
[----:B------:R-:W-:Y:S02]  /*2e90*/  LOP3.LUT R10, R10, R4, RZ, 0x3c, !PT ;  /* 0x000000040a0a7212 */ /* 0x000fe400078e3cff */
[----:B--2---:R-:W-:-:S04]  /*2ea0*/  SEL R2, RZ, 0x1, P0 ;  /* 0x00000001ff027807 */ /* 0x004fc80000000000 */
[----:B------:R-:W-:Y:S01]  /*2eb0*/  LOP3.LUT R9, R9, R2, RZ, 0x3c, !PT ;  /* 0x0000000209097212 */ /* 0x000fe200078e3cff */
[----:B------:R-:W-:Y:S06]  /*2ec0*/  @P3 BRA `(.L_x_53) ;  /* 0xfffffffc002c3947 */ /* 0x000fec000383ffff */
[----:B------:R-:W-:Y:S01]  /*2ed0*/  ULEA UR4, UR5, UR6, 0x3 ;  /* 0x0000000605047291 */ /* 0x000fe2000f8e18ff */
[----:B------:R-:W-:-:S08]  /*2ee0*/  SHF.L.U32 R2, R12, 0x1f, RZ ;  /* 0x0000001f0c027819 */ /* 0x000fd000000006ff */
[----:B------:R-:W1:Y:S02]  /*2ef0*/  SYNCS.PHASECHK.TRANS64 P0, [UR4+0xc0], R2 ;  /* 0x0000c002ff0075a7 */ /* 0x000e640008001004 */
[----:B-1----:R-:W-:Y:S05]  /*2f00*/  @P0 BRA `(.L_x_54) ;  /* 0x0000000000080947 */ /* 0x002fea0003800000 */
[----:B------:R-:W1:Y:S02]  /*2f10*/  SYNCS.PHASECHK.TRANS64.TRYWAIT P0, [UR4+0xc0], R2 ;  /* 0x0000c002ff0075a7 */ /* 0x000e640008001104 */
[----:B-1----:R-:W-:Y:S05]  /*2f20*/  @!P0 BRA `(.L_x_55) ;  /* 0x0000008800c08947 */ /* 0x002fea0003800000 */
.L_x_54:
[----:B------:R-:W-:-:S04]  /*2f30*/  UIADD3 UR7, UPT, UPT, UR5, 0x1, URZ ;  /* 0x0000000105077890 */ /* 0x000fc8000fffe0ff */
[----:B------:R-:W-:-:S04]  /*2f40*/  UISETP.NE.AND UP0, UPT, UR7, 0x2, UPT ;  /* 0x000000020700788c */ /* 0x000fc8000bf05270 */
[----:B------:R-:W-:Y:S02]  /*2f50*/  USEL UR8, URZ, 0x1, UP0 ;  /* 0x00000001ff087887 */ /* 0x000fe40008000000 */
[----:B------:R-:W-:-:S04]  /*2f60*/  USEL UR7, UR7, URZ, UP0 ;  /* 0x000000ff07077287 */ /* 0x000fc80008000000 */
[----:B------:R-:W-:Y:S01]  /*2f70*/  ULEA UR7, UR7, UR6, 0x3 ;  /* 0x0000000607077291 */ /* 0x000fe2000f8e18ff */
[----:B-1----:R-:W-:-:S04]  /*2f80*/  LOP3.LUT R2, R12, UR8, RZ, 0x3c, !PT ;  /* 0x000000080c027c12 */ /* 0x002fc8000f8e3cff */
[----:B------:R-:W-:-:S04]  /*2f90*/  SHF.L.U32 R0, R2, 0x1f, RZ ;  /* 0x0000001f02007819 */ /* 0x000fc800000006ff */
[----:B------:R-:W1:Y:S02]  /*2fa0*/  SYNCS.PHASECHK.TRANS64 P0, [UR7+0xc0], R0 ;  /* 0x0000c000ff0075a7 */ /* 0x000e640008001007 */
[----:B-1----:R-:W-:Y:S05]  /*2fb0*/  @P0 EXIT ;  /* 0x000000000000094d */ /* 0x002fea0003800000 */
[----:B------:R-:W-:Y:S02]  /*2fc0*/  SHF.L.U32 R2, R2, 0x1f, RZ ;  /* 0x0000001f02027819 */ /* 0x000fe400000006ff */
[----:B------:R-:W-:-:S07]  /*2fd0*/  MOV R0, UR7 ;  /* 0x0000000700007c02 */ /* 0x000fce0008000f00 */
.L_x_56:
[----:B-1----:R1:W2:Y:S02]  /*2fe0*/  SYNCS.PHASECHK.TRANS64.TRYWAIT P0, [R0+URZ+0xc0], R2 ;  /* 0x0000c002000075a7 */ /* 0x0022a400080011ff */
[----:B--2---:R-:W-:Y:S05]  /*2ff0*/  @!P0 NANOSLEEP.SYNCS 0x989680 ;  /* 0x009896800000895d */ /* 0x004fea0003900000 */
[----:B------:R-:W2:Y:S02]  /*3000*/  @!P0 SYNCS.PHASECHK.TRANS64 P0, [R0+URZ+0xc0], R2 ;  /* 0x0000c002000085a7 */ /* 0x000ea400080010ff */
[----:B--2---:R-:W-:Y:S05]  /*3010*/  @P0 EXIT ;  /* 0x000000000000094d */ /* 0x004fea0003800000 */
[----:B------:R-:W-:Y:S05]  /*3020*/  BRA `(.L_x_56) ;  /* 0xfffffffc00ec7947 */ /* 0x000fea000383ffff */
.L_x_49:
[----:B------:R-:W-:Y:S05]  /*3030*/  BRA.U UP4, `(.L_x_57) ;  /* 0x0000000d04bc7547 */ /* 0x000fea000b800000 */
[----:B------:R-:W-:Y:S01]  /*3040*/  UMOV UR4, 0x40 ;  /* 0x0000004000047882 */ /* 0x000fe20000000000 */
[----:B------:R-:W-:Y:S01]  /*3050*/  NOP ;  /* 0x0000000000007918 */ /* 0x000fe20000000000 */
[----:B------:R-:W-:Y:S01]  /*3060*/  ULEA UR5, UR52, UR4, 0x18 ;  /* 0x0000000434057291 */ /* 0x000fe2000f8ec0ff */
[----:B------:R-:W-:Y:S02]  /*3070*/  UMOV UR6, 0x400 ;  /* 0x0000040000067882 */ /* 0x000fe40000000000 */
[----:B------:R-:W-:-:S06]  /*3080*/  ULEA UR6, UR52, UR6, 0x18 ;  /* 0x0000000634067291 */ /* 0x000fcc000f8ec0ff */
[----:B------:R-:W1:Y:S02]  /*3090*/  LDS.U8 R0, [UR5+0x1c] ;  /* 0x00001c05ff007984 */ /* 0x000e640008000000 */
[----:B-1----:R-:W-:-:S13]  /*30a0*/  ISETP.NE.AND P0, PT, R0, RZ, PT ;  /* 0x000000ff0000720c */ /* 0x002fda0003f05270 */
[----:B------:R-:W-:Y:S05]  /*30b0*/  @P0 BRA `(.L_x_58) ;  /* 0x0000000000580947 */ /* 0x000fea0003800000 */
[----:B------:R-:W-:-:S13]  /*30c0*/  ELECT P0, URZ, PT ;  /* 0x0000000000ff782f */ /* 0x000fda0003800000 */
[----:B------:R-:W-:Y:S05]  /*30d0*/  @!P0 BRA `(.L_x_59) ;  /* 0x0000000000608947 */ /* 0x000fea0003800000 */
[----:B------:R-:W-:Y:S01]  /*30e0*/  UMOV UR4, 0x10 ;  /* 0x0000001000047882 */ /* 0x000fe20000000000 */
[----:B------:R-:W-:Y:S01]  /*30f0*/  HFMA2 R0, -RZ, RZ, 0, 5.9604644775390625e-08 ;  /* 0x00000001ff007431 */ /* 0x000fe200000001ff */
[----:B------:R-:W-:-:S03]  /*3100*/  MOV R3, 0xffff ;  /* 0x0000ffff00037802 */ /* 0x000fc60000000f00 */
[----:B------:R-:W-:Y:S04]  /*3110*/  DEPBAR.LE SB1, 0x36 ;  /* 0x00009d800000791a */ /* 0x000fe80000000000 */
[----:B------:R-:W1:Y:S02]  /*3120*/  UTCATOMSWS.FIND_AND_SET.ALIGN UP0, UR4, UR4 ;  /* 0x00000004000475e3 */ /* 0x000e640008000800 */
[----:B-1----:R-:W-:Y:S01]  /*3130*/  MOV R4, UR4 ;  /* 0x0000000400047c02 */ /* 0x002fe20008000f00 */
[----:B------:R-:W-:Y:S06]  /*3140*/  BRA.U UP0, `(.L_x_60) ;  /* 0x0000000100187547 */ /* 0x000fec000b800000 */
.L_x_61:
[----:B------:R-:W-:Y:S05]  /*3150*/  NANOSLEEP 0x64 ;  /* 0x000000640000795d */ /* 0x000fea0003800000 */
[----:B------:R-:W-:-:S05]  /*3160*/  UMOV UR4, 0x10 ;  /* 0x0000001000047882 */ /* 0x000fca0000000000 */
[----:B------:R-:W-:Y:S04]  /*3170*/  DEPBAR.LE SB1, 0x36 ;  /* 0x00009d800000791a */ /* 0x000fe80000000000 */
[----:B------:R-:W1:Y:S02]  /*3180*/  UTCATOMSWS.FIND_AND_SET.ALIGN UP0, UR4, UR4 ;  /* 0x00000004000475e3 */ /* 0x000e640008000800 */
[----:B-1----:R-:W-:Y:S01]  /*3190*/  MOV R4, UR4 ;  /* 0x0000000400047c02 */ /* 0x002fe20008000f00 */
[----:B------:R-:W-:Y:S05]  /*31a0*/  BRA.U !UP0, `(.L_x_61) ;  /* 0xfffffffd08e87547 */ /* 0x000fea000b83ffff */
.L_x_60:
[-C--:B------:R-:W-:Y:S02]  /*31b0*/  SHF.L.U32 R3, R3, R4.reuse, RZ ;  /* 0x0000000403037219 */ /* 0x080fe400000006ff */
[----:B------:R-:W-:Y:S01]  /*31c0*/  SHF.L.U32 R0, R0, R4, RZ ;  /* 0x0000000400007219 */ /* 0x000fe200000006ff */
[----:B------:R-:W-:Y:S02]  /*31d0*/  IMAD.SHL.U32 R4, R4, 0x20, RZ ;  /* 0x0000002004047824 */ /* 0x000fe400078e00ff */
[----:B------:R1:W-:Y:S04]  /*31e0*/  ATOMS.OR RZ, [UR5+0x14], R3 ;  /* 0x00001403ffff798c */ /* 0x0003e8000b000005 */
[----:B------:R1:W-:Y:S04]  /*31f0*/  ATOMS.OR RZ, [UR5+0x18], R0 ;  /* 0x00001800ffff798c */ /* 0x0003e8000b000005 */
[----:B------:R1:W-:Y:S01]  /*3200*/  STS [UR6+0x160], R4 ;  /* 0x00016004ff007988 */ /* 0x0003e20008000806 */
[----:B------:R-:W-:Y:S05]  /*3210*/  BRA `(.L_x_59) ;  /* 0x0000000000107947 */ /* 0x000fea0003800000 */
.L_x_58:
[----:B------:R-:W-:Y:S02]  /*3220*/  MOV R0, 0xffffffff ;  /* 0xffffffff00007802 */ /* 0x000fe40000000f00 */
[----:B------:R-:W-:-:S03]  /*3230*/  MOV R4, 0x3260 ;  /* 0x0000326000047802 */ /* 0x000fc60000000f00 */
[----:B------:R1:W-:Y:S04]  /*3240*/  STS [UR6+0x160], R0 ;  /* 0x00016000ff007988 */ /* 0x0003e80008000806 */
[----:B-1---5:R-:W-:Y:S05]  /*3250*/  CALL.REL.NOINC `($__internal_1_$__cuda_sm10x_tcgen05_guardrail_trap_phase_invalid_during_alloc) ;  /* 0x0000009000bc7944 */ /* 0x022fea0003c00000 */
.L_x_59:
[----:B------:R-:W-:Y:S05]  /*3260*/  WARPSYNC.ALL ;  /* 0x0000000000007948 */ /* 0x000fea0003800000 */
[----:B------:R-:W2:Y:S01]  /*3270*/  S2UR UR4, SR_CgaCtaId ;  /* 0x00000000000479c3 */ /* 0x000ea20000008800 */
[----:B------:R-:W-:Y:S01]  /*3280*/  UMOV UR26, 0x400 ;  /* 0x00000400001a7882 */ /* 0x000fe20000000000 */
[----:B------:R-:W-:-:S06]  /*3290*/  NOP ;  /* 0x0000000000007918 */ /* 0x000fcc0000000000 */
[----:B------:R-:W-:Y:S06]  /*32a0*/  BAR.ARV 0x6, 0xa0 ;  /* 0x0182800000007b1d */ /* 0x000fec0000002000 */
[----:B------:R-:W3:Y:S01]  /*32b0*/  LDCU UR5, c[0x0][0x38c] ;  /* 0x00007180ff0577ac */ /* 0x000ee20008000800 */
[----:B------:R-:W-:Y:S01]  /*32c0*/  LOP3.LUT R2, R2, 0xffff, RZ, 0xc0, !PT ;  /* 0x0000ffff02027812 */ /* 0x000fe200078ec0ff */
[----:B------:R-:W-:Y:S01]  /*32d0*/  IMAD.MOV.U32 R11, RZ, RZ, 0x1 ;  /* 0x00000001ff0b7424 */ /* 0x000fe200078e00ff */
[----:B------:R-:W-:Y:S01]  /*32e0*/  CS2R R8, SRZ ;  /* 0x0000000000087805 */ /* 0x000fe2000001ff00 */
[----:B------:R-:W4:Y:S01]  /*32f0*/  LDCU UR7, c[0x0][0x38c] ;  /* 0x00007180ff0777ac */ /* 0x000f220008000800 */
[----:B------:R-:W-:Y:S01]  /*3300*/  R2UR UR27, R2 ;  /* 0x00000000021b72ca */ /* 0x000fe200000e0000 */
[----:B------:R-:W-:Y:S01]  /*3310*/  IMAD.MOV.U32 R10, RZ, RZ, RZ ;  /* 0x000000ffff0a7224 */ /* 0x000fe200078e00ff */
[----:B------:R-:W-:Y:S01]  /*3320*/  UMOV UR31, URZ ;  /* 0x000000ff001f7c82 */ /* 0x000fe20008000000 */
[----:B------:R-:W-:Y:S01]  /*3330*/  UMOV UR22, URZ ;  /* 0x000000ff00167c82 */ /* 0x000fe20008000000 */
[----:B--2---:R-:W-:Y:S01]  /*3340*/  ULEA UR26, UR4, UR26, 0x18 ;  /* 0x0000001a041a7291 */ /* 0x004fe2000f8ec0ff */
[----:B------:R-:W-:Y:S01]  /*3350*/  UMOV UR38, 0x0 ;  /* 0x0000000000267882 */ /* 0x000fe20000000000 */
[----:B------:R-:W-:-:S02]  /*3360*/  UMOV UR39, 0x8200910 ;  /* 0x0820091000277882 */ /* 0x000fc40000000000 */
[----:B------:R-:W-:Y:S02]  /*3370*/  UIADD3 UR4, UPT, UPT, UR26, 0x8400, URZ ;  /* 0x000084001a047890 */ /* 0x000fe4000fffe0ff */
[----:B------:R-:W-:Y:S02]  /*3380*/  UIADD3 UR6, UPT, UPT, UR26, 0x20400, URZ ;  /* 0x000204001a067890 */ /* 0x000fe4000fffe0ff */
[----:B---3--:R-:W-:Y:S01]  /*3390*/  UIADD3 UR5, UPT, UPT, UR5, 0x1f, URZ ;  /* 0x0000001f05057890 */ /* 0x008fe2000fffe0ff */
[----:B-1----:R-:W1:Y:S01]  /*33a0*/  LDS R0, [UR26+0x160] ;  /* 0x0001601aff007984 */ /* 0x002e620008000800 */
[----:B------:R-:W-:Y:S01]  /*33b0*/  UMOV UR36, 0x0 ;  /* 0x0000000000247882 */ /* 0x000fe20000000000 */
[----:B------:R-:W-:Y:S01]  /*33c0*/  UMOV UR37, 0x8200910 ;  /* 0x0820091000257882 */ /* 0x000fe20000000000 */
[----:B------:R-:W-:Y:S02]  /*33d0*/  USHF.R.S32.HI UR40, URZ, 0x1f, UR5 ;  /* 0x0000001fff287899 */ /* 0x000fe40008011405 */
[----:B----4-:R-:W-:-:S02]  /*33e0*/  UISETP.GE.AND UP4, UPT, UR7, 0x1, UPT ;  /* 0x000000010700788c */ /* 0x010fc4000bf86270 */
[----:B------:R-:W-:Y:S02]  /*33f0*/  ULEA.HI UR40, UR40, UR5, URZ, 0x5 ;  /* 0x0000000528287291 */ /* 0x000fe4000f8f28ff */
[----:B------:R-:W-:Y:S02]  /*3400*/  USHF.R.U32.HI UR5, URZ, 0x4, UR4 ;  /* 0x00000004ff057899 */ /* 0x000fe40008011604 */
[----:B------:R-:W-:Y:S02]  /*3410*/  USHF.R.S32.HI UR40, URZ, 0x5, UR40 ;  /* 0x00000005ff287899 */ /* 0x000fe40008011428 */
[----:B------:R-:W-:Y:S02]  /*3420*/  USHF.R.U32.HI UR4, URZ, 0x4, UR6 ;  /* 0x00000004ff047899 */ /* 0x000fe40008011606 */
[----:B------:R-:W-:Y:S02]  /*3430*/  UISETP.LT.AND UP0, UPT, UR40, 0x1, UPT ;  /* 0x000000012800788c */ /* 0x000fe4000bf01270 */
[----:B------:R-:W-:-:S02]  /*3440*/  ULOP3.LUT UR5, UR5, 0x3fff, URZ, 0xc0, !UPT ;  /* 0x00003fff05057892 */ /* 0x000fc4000f8ec0ff */
[----:B------:R-:W-:Y:S02]  /*3450*/  ULOP3.LUT UR4, UR4, 0x3fff, URZ, 0xc0, !UPT ;  /* 0x00003fff04047892 */ /* 0x000fe4000f8ec0ff */
[----:B------:R-:W-:Y:S02]  /*3460*/  USEL UR41, UR40, 0x1, !UP0 ;  /* 0x0000000128297887 */ /* 0x000fe4000c000000 */
[----:B------:R-:W-:Y:S02]  /*3470*/  ULOP3.LUT UR28, UR5, 0x10000, URZ, 0xfc, !UPT ;  /* 0x00010000051c7892 */ /* 0x000fe4000f8efcff */
[----:B------:R-:W-:Y:S02]  /*3480*/  ULOP3.LUT UR29, UR4, 0x10000, URZ, 0xfc, !UPT ;  /* 0x00010000041d7892 */ /* 0x000fe4000f8efcff */
[----:B------:R-:W-:Y:S01]  /*3490*/  UIADD3 UR41, UPT, UPT, -UR41, URZ, URZ ;  /* 0x000000ff29297290 */ /* 0x000fe2000fffe1ff */
[----:B------:R-:W-:Y:S01]  /*34a0*/  UMOV UR34, 0x0 ;  /* 0x0000000000227882 */ /* 0x000fe20000000000 */
[----:B------:R-:W-:Y:S01]  /*34b0*/  UMOV UR35, 0x8200910 ;  /* 0x0820091000237882 */ /* 0x000fe20000000000 */
[----:B------:R-:W-:Y:S01]  /*34c0*/  UMOV UR32, 0x0 ;  /* 0x0000000000207882 */ /* 0x000fe20000000000 */
[----:B------:R-:W-:Y:S01]  /*34d0*/  UMOV UR33, 0x8200910 ;  /* 0x0820091000217882 */ /* 0x000fe20000000000 */
[----:B-1----:R-:W-:-:S15]  /*34e0*/  R2UR UR42, R0 ;  /* 0x00000000002a72ca */ /* 0x002fde00000e0000 */
.L_x_68:
[----:B------:R-:W-:Y:S02]  /*34f0*/  LEA R0, R10, UR26, 0x3 ;  /* 0x0000001a0a007c11 */ /* 0x000fe4000f8e18ff */
[----:B------:R-:W-:Y:S02]  /*3500*/  SHF.L.U32 R2, R9, 0x1f, RZ ;  /* 0x0000001f09027819 */ /* 0x000fe400000006ff */
[----:B------:R-:W-:Y:S01]  /*3510*/  PLOP3.LUT P0, PT, PT, PT, UP4, 0x80, 0x8 ;  /* 0x000000000008781c */ /* 0x000fe20003f0f048 */
[----:B------:R-:W-:Y:S01]  /*3520*/  VIADD R3, R0, 0xc0 ;  /* 0x000000c000037836 */ /* 0x000fe20000000000 */
[----:B-1----:R-:W1:Y:S02]  /*3530*/  SYNCS.PHASECHK.TRANS64.TRYWAIT P1, [R0+URZ+0xb0], R2 ;  /* 0x0000b002000075a7 */ /* 0x002e6400080211ff */
[----:B-1-3--:R-:W-:Y:S09]  /*3540*/  @!P1 BRA `(.L_x_62) ;  /* 0x0000008400509947 */ /* 0x00aff20003800000 */
.L_x_195:
[----:B------:R-:W-:Y:S01]  /*3550*/  LEA R4, R10, UR26, 0x4 ;  /* 0x0000001a0a047c11 */ /* 0x000fe2000f8e20ff */
[----:B------:R-:W-:Y:S01]  /*3560*/  @UP4 ULEA UR4, UR22, UR26, 0x3 ;  /* 0x0000001a16044291 */ /* 0x000fe2000f8e18ff */
[----:B------:R-:W-:Y:S01]  /*3570*/  PLOP3.LUT P2, PT, PT, PT, PT, 0x80, 0x8 ;  /* 0x000000000008781c */ /* 0x000fe20003f4f070 */
[----:B------:R-:W-:Y:S01]  /*3580*/  ULEA UR30, UR31, UR26, 0x3 ;  /* 0x0000001a1f1e7291 */ /* 0x000fe2000f8e18ff */
[----:B------:R-:W-:Y:S01]  /*3590*/  PRMT R3, RZ, 0x654, R3 ;  /* 0x00000654ff037816 */ /* 0x000fe20000000003 */
[----:B------:R-:W-:Y:S01]  /*35a0*/  ULEA UR11, UR31, UR42, 0x7 ;  /* 0x0000002a1f0b7291 */ /* 0x000fe2000f8e38ff */
[----:B------:R-:W2:Y:S01]  /*35b0*/  LDS.128 R4, [R4+0x140] ;  /* 0x0001400004047984 */ /* 0x000ea20000000c00 */
[----:B-1----:R-:W-:Y:S02]  /*35c0*/  @P0 SHF.L.U32 R2, R8, 0x1f, RZ ;  /* 0x0000001f08020819 */ /* 0x002fe400000006ff */
[----:B------:R-:W-:Y:S01]  /*35d0*/  SHF.L.U32 R0, R11, 0x1f, RZ ;  /* 0x0000001f0b007819 */ /* 0x000fe200000006ff */
[----:B------:R-:W-:Y:S01]  /*35e0*/  @!PT LDS RZ, [RZ] ;  /* 0x00000000fffff984 */ /* 0x000fe20000000800 */
[----:B------:R-:W-:Y:S01]  /*35f0*/  @!PT LDS RZ, [RZ] ;  /* 0x00000000fffff984 */ /* 0x000fe20000000800 */
[----:B------:R-:W-:Y:S01]  /*3600*/  @!PT LDS RZ, [RZ] ;  /* 0x00000000fffff984 */ /* 0x000fe20000000800 */
[----:B------:R-:W-:Y:S01]  /*3610*/  @!PT LDS RZ, [RZ] ;  /* 0x00000000fffff984 */ /* 0x000fe20000000800 */
[----:B------:R1:W-:Y:S06]  /*3620*/  MEMBAR.ALL.CTA ;  /* 0x0000000000007992 */ /* 0x0003ec0000008000 */
[----:B-1----:R-:W1:Y:S02]  /*3630*/  FENCE.VIEW.ASYNC.S ;  /* 0x00000000000073c6 */ /* 0x002e640000000000 */
[----:B-1----:R1:W-:Y:S01]  /*3640*/  SYNCS.ARRIVE.TRANS64.RED.A1T0 RZ, [R3+URZ], RZ ;  /* 0x000000ff03ff79a7 */ /* 0x0023e200081004ff */
[----:B------:R1:W3:Y:S01]  /*3650*/  @P0 SYNCS.PHASECHK.TRANS64.TRYWAIT P2, [UR4], R2 ;  /* 0x00000002ff0005a7 */ /* 0x0002e20008041104 */
[----:B--2---:R-:W-:Y:S01]  /*3660*/  LOP3.LUT P1, RZ, R6, 0x1, RZ, 0xc0, !PT ;  /* 0x0000000106ff7812 */ /* 0x004fe2000782c0ff */
[----:B------:R-:W2:Y:S02]  /*3670*/  SYNCS.PHASECHK.TRANS64.TRYWAIT P0, [UR30+0xf0], R0 ;  /* 0x0000f000ff0075a7 */ /* 0x000ea4000800111e */
[----:B-123--:R-:W-:Y:S10]  /*3680*/  @!P0 BRA `(.L_x_63) ;  /* 0x0000008400148947 */ /* 0x00eff40003800000 */
.L_x_197:
[----:B------:R-:W-:Y:S01]  /*3690*/  IADD3 R10, PT, PT, R10, 0x1, RZ ;  /* 0x000000010a0a7810 */ /* 0x000fe20007ffe0ff */
[----:B------:R-:W-:Y:S06]  /*36a0*/  BRA.U !UP4, `(.L_x_64) ;  /* 0x000000010cc07547 */ /* 0x000fec000b800000 */
[----:B------:R-:W-:Y:S01]  /*36b0*/  UPLOP3.LUT UP2, UPT, UPT, UPT, UPT, 0x40, 0x4 ;  /* 0x000000000004789c */ /* 0x000fe20003f4e870 */
[----:B------:R-:W-:Y:S01]  /*36c0*/  UMOV UR24, UR41 ;  /* 0x0000002900187c82 */ /* 0x000fe20008000000 */
[----:B------:R-:W-:Y:S01]  /*36d0*/  UMOV UR23, UR40 ;  /* 0x0000002800177c82 */ /* 0x000fe20008000000 */
[----:B------:R-:W-:-:S08]  /*36e0*/  UMOV UR10, UR22 ;  /* 0x00000016000a7c82 */ /* 0x000fd00008000000 */
.L_x_67:
[----:B------:R-:W-:Y:S02]  /*36f0*/  UIADD3 UR24, UPT, UPT, UR24, 0x1, URZ ;  /* 0x0000000118187890 */ /* 0x000fe4000fffe0ff */
[----:B--2---:R-:W-:Y:S02]  /*3700*/  ULEA UR5, UR10, UR26, 0x3 ;  /* 0x0000001a0a057291 */ /* 0x004fe4000f8e18ff */
[----:B------:R-:W-:Y:S01]  /*3710*/  UISETP.NE.AND UP3, UPT, UR24, URZ, UPT ;  /* 0x000000ff1800728c */ /* 0x000fe2000bf65270 */
[----:B---3--:R-:W-:Y:S10]  /*3720*/  @P2 BRA `(.L_x_65) ;  /* 0x00000000000c2947 */ /* 0x008ff40003800000 */
[----:B-1----:R-:W-:Y:S04]  /*3730*/  SHF.L.U32 R2, R8, 0x1f, RZ ;  /* 0x0000001f08027819 */ /* 0x002fe800000006ff */
[----:B------:R-:W1:Y:S02]  /*3740*/  SYNCS.PHASECHK.TRANS64.TRYWAIT P0, [UR5], R2 ;  /* 0x00000002ff0075a7 */ /* 0x000e640008001105 */
[----:B-1----:R-:W-:Y:S05]  /*3750*/  @!P0 BRA `(.L_x_66) ;  /* 0x0000008000f88947 */ /* 0x002fea0003800000 */
.L_x_65:
[----:B------:R-:W-:Y:S01]  /*3760*/  UISETP.NE.AND UP0, UPT, UR23, 0x1, UPT ;  /* 0x000000011700788c */ /* 0x000fe2000bf05270 */
[----:B------:R-:W-:Y:S01]  /*3770*/  PLOP3.LUT P2, PT, PT, PT, PT, 0x80, 0x8 ;  /* 0x000000000008781c */ /* 0x000fe20003f4f070 */
[----:B------:R-:W-:Y:S02]  /*3780*/  UIADD3 UR4, UPT, UPT, UR10, 0x1, URZ ;  /* 0x000000010a047890 */ /* 0x000fe4000fffe0ff */
[----:B------:R-:W-:Y:S02]  /*3790*/  UIADD3 UR25, UPT, UPT, UR5, 0x30, URZ ;  /* 0x0000003005197890 */ /* 0x000fe4000fffe0ff */
[----:B------:R-:W-:Y:S01]  /*37a0*/  UISETP.NE.AND UP1, UPT, UR4, 0x6, UPT ;  /* 0x000000060400788c */ /* 0x000fe2000bf25270 */
[----:B------:R-:W-:Y:S01]  /*37b0*/  PLOP3.LUT P0, PT, PT, PT, UP0, 0x80, 0x8 ;  /* 0x000000000008781c */ /* 0x000fe20003f0f008 */
[----:B------:R-:W-:Y:S02]  /*37c0*/  UIADD3 UR23, UPT, UPT, UR23, -0x1, URZ ;  /* 0xffffffff17177890 */ /* 0x000fe4000fffe0ff */
[----:B------:R-:W-:Y:S02]  /*37d0*/  USEL UR6, URZ, 0x1, UP1 ;  /* 0x00000001ff067887 */ /* 0x000fe40008800000 */
[----:B------:R-:W-:Y:S01]  /*37e0*/  USEL UR22, UR4, URZ, UP1 ;  /* 0x000000ff04167287 */ /* 0x000fe20008800000 */
[----:B------:R-:W-:Y:S01]  /*37f0*/  UMOV UR7, 0x40004040 ;  /* 0x4000404000077882 */ /* 0x000fe20000000000 */
[----:B------:R-:W-:Y:S02]  /*3800*/  UMOV UR5, 0x40004040 ;  /* 0x4000404000057882 */ /* 0x000fe40000000000 */
[----:B------:R-:W-:Y:S01]  /*3810*/  @UP0 ULEA UR4, UR22, UR26, 0x3 ;  /* 0x0000001a16040291 */ /* 0x000fe2000f8e18ff */
[----:B------:R-:W-:Y:S01]  /*3820*/  LOP3.LUT R8, R8, UR6, RZ, 0x3c, !PT ;  /* 0x0000000608087c12 */ /* 0x000fe2000f8e3cff */
[----:B------:R-:W-:Y:S01]  /*3830*/  ULEA UR6, UR10, UR29, 0xa ;  /* 0x0000001d0a067291 */ /* 0x000fe2000f8e50ff */
[----:B------:R-:W-:Y:S02]  /*3840*/  UMOV UR21, 0x40004040 ;  /* 0x4000404000157882 */ /* 0x000fe40000000000 */
[----:B-1----:R-:W-:Y:S01]  /*3850*/  @P0 SHF.L.U32 R0, R8, 0x1f, RZ ;  /* 0x0000001f08000819 */ /* 0x002fe200000006ff */
[----:B------:R-:W-:Y:S02]  /*3860*/  UIADD3 UR20, UPT, UPT, UR6, 0x2, URZ ;  /* 0x0000000206147890 */ /* 0x000fe4000fffe0ff */
[----:B------:R-:W-:Y:S01]  /*3870*/  UIADD3 UR16, UPT, UPT, UR6, 0x4, URZ ;  /* 0x0000000406107890 */ /* 0x000fe2000fffe0ff */
[----:B------:R2:W3:Y:S01]  /*3880*/  @P0 SYNCS.PHASECHK.TRANS64.TRYWAIT P2, [UR4], R0 ;  /* 0x00000000ff0005a7 */ /* 0x0004e20008041104 */
[----:B------:R-:W-:Y:S02]  /*3890*/  ULEA UR4, UR10, UR28, 0xa ;  /* 0x0000001c0a047291 */ /* 0x000fe4000f8e50ff */
[----:B------:R-:W-:Y:S02]  /*38a0*/  UIADD3 UR12, UPT, UPT, UR6, 0x6, URZ ;  /* 0x00000006060c7890 */ /* 0x000fe4000fffe0ff */
[----:B------:R-:W-:Y:S02]  /*38b0*/  UIADD3 UR18, UPT, UPT, UR4, 0x2, URZ ;  /* 0x0000000204127890 */ /* 0x000fe4000fffe0ff */
[----:B------:R-:W-:Y:S02]  /*38c0*/  UIADD3 UR14, UPT, UPT, UR4, 0x4, URZ ;  /* 0x00000004040e7890 */ /* 0x000fe4000fffe0ff */
[----:B------:R-:W-:Y:S01]  /*38d0*/  UIADD3 UR8, UPT, UPT, UR4, 0x6, URZ ;  /* 0x0000000604087890 */ /* 0x000fe2000fffe0ff */
[----:B------:R2:W-:Y:S01]  /*38e0*/  UTCHMMA gdesc[UR4], gdesc[UR6], tmem[UR11], tmem[UR38], idesc[UR39], UP2 ;  /* 0x00ff2606040075ea */ /* 0x0005e2000900000b */
[----:B------:R-:W-:Y:S01]  /*38f0*/  UPLOP3.LUT UP2, UPT, UPT, UPT, UPT, 0x80, 0x8 ;  /* 0x000000000008789c */ /* 0x000fe20003f4f070 */
[----:B------:R-:W-:Y:S01]  /*3900*/  UMOV UR19, 0x40004040 ;  /* 0x4000404000137882 */ /* 0x000fe20000000000 */
[----:B------:R-:W-:Y:S01]  /*3910*/  UMOV UR17, 0x40004040 ;  /* 0x4000404000117882 */ /* 0x000fe20000000000 */
[----:B------:R2:W-:Y:S01]  /*3920*/  UTCHMMA gdesc[UR18], gdesc[UR20], tmem[UR11], tmem[UR36], idesc[UR37], UPT ;  /* 0x00ff2414120075ea */ /* 0x0005e2000b80000b */
[----:B------:R-:W-:Y:S01]  /*3930*/  UMOV UR15, 0x40004040 ;  /* 0x40004040000f7882 */ /* 0x000fe20000000000 */
[----:B------:R-:W-:Y:S01]  /*3940*/  UMOV UR13, 0x40004040 ;  /* 0x40004040000d7882 */ /* 0x000fe20000000000 */
[----:B------:R-:W-:Y:S01]  /*3950*/  UMOV UR9, 0x40004040 ;  /* 0x4000404000097882 */ /* 0x000fe20000000000 */
[----:B------:R2:W-:Y:S01]  /*3960*/  UTCHMMA gdesc[UR14], gdesc[UR16], tmem[UR11], tmem[UR34], idesc[UR35], UPT ;  /* 0x00ff22100e0075ea */ /* 0x0005e2000b80000b */
[----:B------:R2:W-:Y:S01]  /*3970*/  UTCHMMA gdesc[UR8], gdesc[UR12], tmem[UR11], tmem[UR32], idesc[UR33], UPT ;  /* 0x00ff200c080075ea */ /* 0x0005e2000b80000b */
[----:B------:R2:W-:Y:S01]  /*3980*/  UTCBAR.MULTICAST [UR25], URZ, UR27 ;  /* 0x000000ff190073e9 */ /* 0x0005e2000800081b */
[----:B------:R-:W-:Y:S01]  /*3990*/  UMOV UR10, UR22 ;  /* 0x00000016000a7c82 */ /* 0x000fe20008000000 */
[----:B------:R-:W-:Y:S05]  /*39a0*/  BRA.U UP3, `(.L_x_67) ;  /* 0xfffffffd03507547 */ /* 0x000fea000b83ffff */
.L_x_64:
[----:B--2---:R-:W-:Y:S01]  /*39b0*/  UIADD3 UR4, UPT, UPT, UR31, 0x1, URZ ;  /* 0x000000011f047890 */ /* 0x004fe2000fffe0ff */
[C---:B------:R-:W-:Y:S01]  /*39c0*/  ISETP.NE.AND P0, PT, R10.reuse, 0x2, PT ;  /* 0x000000020a00780c */ /* 0x040fe20003f05270 */
[----:B------:R-:W-:Y:S02]  /*39d0*/  UIADD3 UR5, UPT, UPT, UR30, 0xd0, URZ ;  /* 0x000000d01e057890 */ /* 0x000fe4000fffe0ff */
[----:B------:R-:W-:Y:S01]  /*39e0*/  UISETP.NE.AND UP0, UPT, UR4, 0x4, UPT ;  /* 0x000000040400788c */ /* 0x000fe2000bf05270 */
[----:B-1----:R-:W-:Y:S02]  /*39f0*/  SEL R0, RZ, 0x1, P0 ;  /* 0x00000001ff007807 */ /* 0x002fe40000000000 */
[----:B------:R-:W-:Y:S01]  /*3a00*/  SEL R10, R10, RZ, P0 ;  /* 0x000000ff0a0a7207 */ /* 0x000fe20000000000 */
[----:B------:R-:W-:Y:S01]  /*3a10*/  USEL UR6, URZ, 0x1, UP0 ;  /* 0x00000001ff067887 */ /* 0x000fe20008000000 */
[----:B------:R-:W-:Y:S01]  /*3a20*/  LOP3.LUT R9, R9, R0, RZ, 0x3c, !PT ;  /* 0x0000000009097212 */ /* 0x000fe200078e3cff */
[----:B------:R-:W-:Y:S01]  /*3a30*/  USEL UR31, UR4, URZ, UP0 ;  /* 0x000000ff041f7287 */ /* 0x000fe20008000000 */
[----:B------:R1:W-:Y:S03]  /*3a40*/  UTCBAR [UR5], URZ ;  /* 0x000000ff050073e9 */ /* 0x0003e600080000ff */
[----:B------:R-:W-:Y:S01]  /*3a50*/  LOP3.LUT R11, R11, UR6, RZ, 0x3c, !PT ;  /* 0x000000060b0b7c12 */ /* 0x000fe2000f8e3cff */
[----:B------:R-:W-:Y:S07]  /*3a60*/  @P1 BRA `(.L_x_68) ;  /* 0xfffffff800a01947 */ /* 0x000fee000383ffff */
[----:B------:R-:W2:Y:S01]  /*3a70*/  S2UR UR8, SR_CgaCtaId ;  /* 0x00000000000879c3 */ /* 0x000ea20000008800 */
[----:B------:R-:W-:Y:S01]  /*3a80*/  ELECT P0, URZ, PT ;  /* 0x0000000000ff782f */ /* 0x000fe20003800000 */
[----:B------:R-:W-:Y:S01]  /*3a90*/  IMAD.MOV.U32 R0, RZ, RZ, 0x1 ;  /* 0x00000001ff007424 */ /* 0x000fe200078e00ff */
[----:B------:R-:W-:Y:S01]  /*3aa0*/  UIADD3 UR26, UPT, UPT, UR26, 0xf0, URZ ;  /* 0x000000f01a1a7890 */ /* 0x000fe2000fffe0ff */
[----:B------:R-:W-:Y:S01]  /*3ab0*/  SHF.L.U32 R2, R11, 0x1f, RZ ;  /* 0x0000001f0b027819 */ /* 0x000fe200000006ff */
[----:B------:R-:W-:-:S03]  /*3ac0*/  UMOV UR4, 0x40 ;  /* 0x0000004000047882 */ /* 0x000fc60000000000 */
[----:B------:R-:W-:Y:S01]  /*3ad0*/  UVIRTCOUNT.DEALLOC.SMPOOL 0x80 ;  /* 0x000000800000784c */ /* 0x000fe20000000000 */
[----:B--2---:R-:W-:Y:S02]  /*3ae0*/  ULEA UR8, UR8, UR4, 0x18 ;  /* 0x0000000408087291 */ /* 0x004fe4000f8ec0ff */
[----:B------:R-:W-:-:S07]  /*3af0*/  ULEA UR4, UR31, UR26, 0x3 ;  /* 0x0000001a1f047291 */ /* 0x000fce000f8e18ff */
[----:B------:R2:W-:Y:S02]  /*3b00*/  @P0 STS.U8 [UR8+0x1c], R0 ;  /* 0x00001c00ff000988 */ /* 0x0005e40008000008 */
[----:B------:R-:W4:Y:S02]  /*3b10*/  SYNCS.PHASECHK.TRANS64.TRYWAIT P0, [UR4], R2 ;  /* 0x00000002ff0075a7 */ /* 0x000f240008001104 */
[----:B--2-4-:R-:W-:Y:S05]  /*3b20*/  @!P0 BRA `(.L_x_69) ;  /* 0x00000080001c8947 */ /* 0x014fea0003800000 */
.L_x_200:
[----:B------:R-:W-:-:S04]  /*3b30*/  UIADD3 UR4, UPT, UPT, UR31, 0x1, URZ ;  /* 0x000000011f047890 */ /* 0x000fc8000fffe0ff */
[----:B------:R-:W-:-:S04]  /*3b40*/  UISETP.NE.AND UP0, UPT, UR4, 0x4, UPT ;  /* 0x000000040400788c */ /* 0x000fc8000bf05270 */
[----:B------:R-:W-:Y:S02]  /*3b50*/  USEL UR6, URZ, 0x1, UP0 ;  /* 0x00000001ff067887 */ /* 0x000fe40008000000 */
[----:B------:R-:W-:-:S04]  /*3b60*/  USEL UR4, UR4, URZ, UP0 ;  /* 0x000000ff04047287 */ /* 0x000fc80008000000 */
[----:B-1----:R-:W-:Y:S01]  /*3b70*/  ULEA UR5, UR4, UR26, 0x3 ;  /* 0x0000001a04057291 */ /* 0x002fe2000f8e18ff */
[----:B--2---:R-:W-:-:S04]  /*3b80*/  LOP3.LUT R2, R11, UR6, RZ, 0x3c, !PT ;  /* 0x000000060b027c12 */ /* 0x004fc8000f8e3cff */
[----:B------:R-:W-:-:S04]  /*3b90*/  SHF.L.U32 R3, R2, 0x1f, RZ ;  /* 0x0000001f02037819 */ /* 0x000fc800000006ff */
[----:B------:R-:W1:Y:S02]  /*3ba0*/  SYNCS.PHASECHK.TRANS64.TRYWAIT P0, [UR5], R3 ;  /* 0x00000003ff0075a7 */ /* 0x000e640008001105 */
[----:B-1----:R-:W-:Y:S05]  /*3bb0*/  @!P0 BRA `(.L_x_70) ;  /* 0x0000008000108947 */ /* 0x002fea0003800000 */
.L_x_202:
        /* <DEDUP_REMOVED lines=9> */
.L_x_204:
[----:B------:R-:W-:-:S04]  /*3c50*/  UIADD3 UR4, UPT, UPT, UR4, 0x1, URZ ;  /* 0x0000000104047890 */ /* 0x000fc8000fffe0ff */
[----:B------:R-:W-:-:S04]  /*3c60*/  UISETP.NE.AND UP0, UPT, UR4, 0x4, UPT ;  /* 0x000000040400788c */ /* 0x000fc8000bf05270 */
[----:B------:R-:W-:Y:S02]  /*3c70*/  USEL UR5, URZ, 0x1, UP0 ;  /* 0x00000001ff057887 */ /* 0x000fe40008000000 */
[----:B------:R-:W-:-:S04]  /*3c80*/  USEL UR4, UR4, URZ, UP0 ;  /* 0x000000ff04047287 */ /* 0x000fc80008000000 */
[----:B------:R-:W-:Y:S01]  /*3c90*/  ULEA UR4, UR4, UR26, 0x3 ;  /* 0x0000001a04047291 */ /* 0x000fe2000f8e18ff */
[----:B------:R-:W-:-:S04]  /*3ca0*/  LOP3.LUT R2, R2, UR5, RZ, 0x3c, !PT ;  /* 0x0000000502027c12 */ /* 0x000fc8000f8e3cff */
[----:B------:R-:W-:-:S04]  /*3cb0*/  SHF.L.U32 R2, R2, 0x1f, RZ ;  /* 0x0000001f02027819 */ /* 0x000fc800000006ff */
[----:B------:R-:W2:Y:S02]  /*3cc0*/  SYNCS.PHASECHK.TRANS64.TRYWAIT P0, [UR4], R2 ;  /* 0x00000002ff0075a7 */ /* 0x000ea40008001104 */
[----:B--2---:R-:W-:Y:S05]  /*3cd0*/  @!P0 BRA `(.L_x_72) ;  /* 0x0000007c00f88947 */ /* 0x004fea0003800000 */
.L_x_206:
[----:B------:R-:W-:Y:S01]  /*3ce0*/  NOP ;  /* 0x0000000000007918 */ /* 0x000fe20000000000 */
[----:B-1----:R-:W1:Y:S01]  /*3cf0*/  LDS R0, [UR8+0x14] ;  /* 0x00001408ff007984 */ /* 0x002e620008000800 */
[----:B------:R-:W-:Y:S01]  /*3d00*/  ULOP3.LUT UR4, UR42, 0xffff, URZ, 0xc0, !UPT ;  /* 0x0000ffff2a047892 */ /* 0x000fe2000f8ec0ff */
[----:B------:R-:W-:Y:S01]  /*3d10*/  UMOV UR5, 0xffff ;  /* 0x0000ffff00057882 */ /* 0x000fe20000000000 */
[----:B------:R-:W-:Y:S02]  /*3d20*/  UMOV UR6, 0x1 ;  /* 0x0000000100067882 */ /* 0x000fe40000000000 */
[----:B------:R-:W-:-:S04]  /*3d30*/  USHF.R.U32.HI UR4, URZ, 0x5, UR4 ;  /* 0x00000005ff047899 */ /* 0x000fc80008011604 */
[----:B------:R-:W-:Y:S02]  /*3d40*/  USHF.L.U32 UR5, UR5, UR4, URZ ;  /* 0x0000000405057299 */ /* 0x000fe400080006ff */
[----:B------:R-:W-:-:S04]  /*3d50*/  USHF.L.U32 UR4, UR6, UR4, URZ ;  /* 0x0000000406047299 */ /* 0x000fc800080006ff */
[----:B-1----:R-:W-:-:S04]  /*3d60*/  LOP3.LUT R0, R0, UR5, RZ, 0xc0, !PT ;  /* 0x0000000500007c12 */ /* 0x002fc8000f8ec0ff */
[----:B------:R-:W-:-:S13]  /*3d70*/  ISETP.NE.AND P0, PT, R0, UR5, PT ;  /* 0x0000000500007c0c */ /* 0x000fda000bf05270 */
[----:B------:R-:W-:Y:S05]  /*3d80*/  @P0 BRA `(.L_x_73) ;  /* 0x0000000000580947 */ /* 0x000fea0003800000 */
[----:B------:R-:W1:Y:S02]  /*3d90*/  LDS R0, [UR8+0x18] ;  /* 0x00001808ff007984 */ /* 0x000e640008000800 */
[----:B-1----:R-:W-:-:S04]  /*3da0*/  LOP3.LUT R0, R0, UR4, RZ, 0xc0, !PT ;  /* 0x0000000400007c12 */ /* 0x002fc8000f8ec0ff */
[----:B------:R-:W-:-:S13]  /*3db0*/  ISETP.NE.AND P0, PT, R0, UR4, PT ;  /* 0x0000000400007c0c */ /* 0x000fda000bf05270 */
[----:B------:R-:W-:Y:S05]  /*3dc0*/  @P0 BRA `(.L_x_74) ;  /* 0x00000000003c0947 */ /* 0x000fea0003800000 */
[----:B------:R-:W1:Y:S01]  /*3dd0*/  S2R R2, SR_LANEID ;  /* 0x0000000000027919 */ /* 0x000e620000000000 */
[----:B------:R-:W-:-:S06]  /*3de0*/  ULOP3.LUT UR5, URZ, UR5, URZ, 0x33, !UPT ;  /* 0x00000005ff057292 */ /* 0x000fcc000f8e33ff */
[----:B------:R-:W-:-:S04]  /*3df0*/  IMAD.U32 R0, RZ, RZ, UR5 ;  /* 0x00000005ff007e24 */ /* 0x000fc8000f8e00ff */
[----:B------:R2:W4:Y:S02]  /*3e00*/  REDUX UR7, R0 ;  /* 0x00000000000773c4 */ /* 0x0005240000000000 */
[----:B------:R1:W-:Y:S01]  /*3e10*/  UTCATOMSWS.AND URZ, UR5 ;  /* 0x0000000500ff79e3 */ /* 0x0003e20008000000 */
[----:B--2---:R-:W-:Y:S01]  /*3e20*/  LOP3.LUT R0, RZ, UR4, RZ, 0x33, !PT ;  /* 0x00000004ff007c12 */ /* 0x004fe2000f8e33ff */
[----:B------:R-:W-:Y:S02]  /*3e30*/  VOTEU.ANY UR4, UPT, PT ;  /* 0x0000000000047886 */ /* 0x000fe400038e0100 */
[----:B------:R-:W-:Y:S02]  /*3e40*/  UFLO.U32 UR4, UR4 ;  /* 0x00000004000472bd */ /* 0x000fe400080e0000 */
[----:B------:R-:W2:Y:S04]  /*3e50*/  REDUX UR6, R0 ;  /* 0x00000000000673c4 */ /* 0x000ea80000000000 */
[----:B-1----:R-:W-:-:S02]  /*3e60*/  ISETP.EQ.U32.AND P0, PT, R2, UR4, PT ;  /* 0x0000000402007c0c */ /* 0x002fc4000bf02070 */
[----:B----4-:R-:W-:-:S11]  /*3e70*/  MOV R2, UR7 ;  /* 0x0000000700027c02 */ /* 0x010fd60008000f00 */
[----:B------:R1:W-:Y:S01]  /*3e80*/  @P0 ATOMS.AND RZ, [UR8+0x14], R2 ;  /* 0x00001402ffff098c */ /* 0x0003e2000a800008 */
[----:B--2---:R-:W-:-:S05]  /*3e90*/  IMAD.U32 R0, RZ, RZ, UR6 ;  /* 0x00000006ff007e24 */ /* 0x004fca000f8e00ff */
[----:B------:R1:W-:Y:S01]  /*3ea0*/  @P0 ATOMS.AND RZ, [UR8+0x18], R0 ;  /* 0x00001800ffff098c */ /* 0x0003e2000a800008 */
[----:B------:R-:W-:Y:S05]  /*3eb0*/  BRA `(.L_x_75) ;  /* 0x0000000000147947 */ /* 0x000fea0003800000 */
.L_x_74:
[----:B------:R-:W-:Y:S02]  /*3ec0*/  MOV R2, 0x3ee0 ;  /* 0x00003ee000027802 */ /* 0x000fe40000000f00 */
[----:B---3-5:R-:W-:Y:S05]  /*3ed0*/  CALL.REL.NOINC `($__internal_0_$__cuda_sm10x_tcgen05_guardrail_trap_col_being_dealloced_not_returned_by_alloc) ;  /* 0x0000008400907944 */ /* 0x028fea0003c00000 */
[----:B------:R-:W-:Y:S05]  /*3ee0*/  BRA `(.L_x_75) ;  /* 0x0000000000087947 */ /* 0x000fea0003800000 */
.L_x_73:
[----:B------:R-:W-:Y:S02]  /*3ef0*/  MOV R2, 0x3f10 ;  /* 0x00003f1000027802 */ /* 0x000fe40000000f00 */
[----:B---3-5:R-:W-:Y:S05]  /*3f00*/  CALL.REL.NOINC `($__internal_2_$__cuda_sm10x_tcgen05_guardrail_trap_unallocated_columns_being_dealloced) ;  /* 0x00000084009c7944 */ /* 0x028fea0003c00000 */
.L_x_75:
[----:B------:R-:W-:Y:S01]  /*3f10*/  NOP ;  /* 0x0000000000007918 */ /* 0x000fe20000000000 */
[----:B------:R-:W-:Y:S05]  /*3f20*/  EXIT ;  /* 0x000000000000794d */ /* 0x000fea0003800000 */
.L_x_57:
[----:B------:R-:W-:-:S09]  /*3f30*/  UISETP.NE.OR UP0, UPT, UR17, 0x3, !UP3 ;  /* 0x000000031100788c */ /* 0x000fd2000df05670 */
[----:B------:R-:W-:Y:S05]  /*3f40*/  BRA.U UP0, `(.L_x_76) ;  /* 0x0000001500c47547 */ /* 0x000fea000b800000 */
[----:B------:R-:W1:Y:S01]  /*3f50*/  LDCU UR37, c[0x0][0x370] ;  /* 0x00006e00ff2577ac */ /* 0x000e620008000800 */
[----:B------:R-:W2:Y:S01]  /*3f60*/  LDC.64 R16, c[0x0][0x348] ;  /* 0x0000d200ff107b82 */ /* 0x000ea20000000a00 */
[----:B------:R-:W-:Y:S01]  /*3f70*/  HFMA2 R14, -RZ, RZ, 0, 0 ;  /* 0x00000000ff0e7431 */ /* 0x000fe200000001ff */
[----:B------:R-:W-:Y:S01]  /*3f80*/  MOV R13, RZ ;  /* 0x000000ff000d7202 */ /* 0x000fe20000000f00 */
[----:B------:R-:W1:Y:S01]  /*3f90*/  LDCU.128 UR48, c[0x0][0xb10] ;  /* 0x00016200ff3077ac */ /* 0x000e620008000c00 */
[----:B------:R-:W-:Y:S01]  /*3fa0*/  HFMA2 R7, -RZ, RZ, 0, 0.0078125 ;  /* 0x00002000ff077431 */ /* 0x000fe200000001ff */
[----:B------:R-:W3:Y:S03]  /*3fb0*/  LDCU UR31, c[0x0][0x374] ;  /* 0x00006e80ff1f77ac */ /* 0x000ee60008000800 */
[----:B------:R-:W4:Y:S01]  /*3fc0*/  LDC.64 R2, c[0x0][0x888] ;  /* 0x00022200ff027b82 */ /* 0x000f220000000a00 */
[----:B------:R-:W3:Y:S01]  /*3fd0*/  LDCU UR15, c[0x0][0xb0c] ;  /* 0x00016180ff0f77ac */ /* 0x000ee20008000800 */
[----:B------:R-:W2:Y:S06]  /*3fe0*/  LDCU UR47, c[0x0][0xb20] ;  /* 0x00016400ff2f77ac */ /* 0x000eac0008000800 */
[----:B------:R-:W4:Y:S01]  /*3ff0*/  LDC.64 R4, c[0x0][0x890] ;  /* 0x00022400ff047b82 */ /* 0x000f220000000a00 */
[----:B------:R-:W2:Y:S01]  /*4000*/  LDCU UR4, c[0x0][0xb30] ;  /* 0x00016600ff0477ac */ /* 0x000ea20008000800 */
[----:B-1----:R-:W-:-:S02]  /*4010*/  UIMAD.WIDE.U32 UR6, UR37, UR48, URZ ;  /* 0x00000030250672a5 */ /* 0x002fc4000f8e00ff */
[----:B---3--:R-:W-:Y:S01]  /*4020*/  UIMAD.WIDE.U32 UR8, UR31, UR51, URZ ;  /* 0x000000331f0872a5 */ /* 0x008fe2000f8e00ff */
[----:B------:R-:W-:Y:S01]  /*4030*/  UMOV UR21, 0x400 ;  /* 0x0000040000157882 */ /* 0x000fe20000000000 */
[----:B------:R-:W-:Y:S02]  /*4040*/  UPLOP3.LUT UP1, UPT, UPT, UPT, UPT, 0x40, 0x4 ;  /* 0x000000000004789c */ /* 0x000fe40003f2e870 */
[----:B------:R-:W-:Y:S01]  /*4050*/  ULEA UR21, UR52, UR21, 0x18 ;  /* 0x0000001534157291 */ /* 0x000fe2000f8ec0ff */
[----:B------:R-:W-:Y:S02]  /*4060*/  UMOV UR6, UR7 ;  /* 0x0000000700067c82 */ /* 0x000fe40008000000 */
[----:B------:R-:W-:Y:S01]  /*4070*/  UMOV UR38, UR9 ;  /* 0x0000000900267c82 */ /* 0x000fe20008000000 */
[----:B------:R-:W-:Y:S02]  /*4080*/  UISETP.GE.AND UP0, UPT, UR45, 0x1, UPT ;  /* 0x000000012d00788c */ /* 0x000fe4000bf06270 */
[----:B------:R-:W-:Y:S01]  /*4090*/  UISETP.NE.AND UP4, UPT, UR45, 0x1, UPT ;  /* 0x000000012d00788c */ /* 0x000fe2000bf85270 */
[----:B------:R-:W1:Y:S01]  /*40a0*/  LDCU.64 UR22, c[0x0][0xb28] ;  /* 0x00016500ff1677ac */ /* 0x000e620008000a00 */
[----:B------:R-:W-:-:S02]  /*40b0*/  UISETP.NE.AND UP6, UPT, UR15, 0x1, UPT ;  /* 0x000000010f00788c */ /* 0x000fc4000bfc5270 */
[----:B------:R-:W-:Y:S02]  /*40c0*/  UISETP.NE.AND UP5, UPT, UR50, 0x1, UPT ;  /* 0x000000013200788c */ /* 0x000fe4000bfa5270 */
[----:B------:R-:W-:Y:S02]  /*40d0*/  UIADD3 UR41, UPT, UPT, UR21, 0x60, URZ ;  /* 0x0000006015297890 */ /* 0x000fe4000fffe0ff */
[----:B------:R-:W-:Y:S02]  /*40e0*/  UIADD3 UR33, UPT, UPT, UR21, 0x68, URZ ;  /* 0x0000006815217890 */ /* 0x000fe4000fffe0ff */
[----:B------:R-:W-:Y:S02]  /*40f0*/  UIADD3 UR25, UPT, UPT, UR21, 0x70, URZ ;  /* 0x0000007015197890 */ /* 0x000fe4000fffe0ff */
[----:B------:R-:W-:Y:S02]  /*4100*/  UIADD3 UR17, UPT, UPT, UR21, 0x78, URZ ;  /* 0x0000007815117890 */ /* 0x000fe4000fffe0ff */
[----:B------:R-:W-:-:S02]  /*4110*/  USHF.R.U32.HI UR39, URZ, UR49, UR6 ;  /* 0x00000031ff277299 */ /* 0x000fc40008011606 */
[----:B--2---:R-:W-:Y:S02]  /*4120*/  USHF.R.U32.HI UR38, URZ, UR47, UR38 ;  /* 0x0000002fff267299 */ /* 0x004fe40008011626 */
[----:B------:R-:W-:-:S11]  /*4130*/  UISETP.NE.AND UP3, UPT, UR4, 0x1, UPT ;  /* 0x000000010400788c */ /* 0x000fd6000bf65270 */
.L_x_91:
[C---:B------:R-:W-:Y:S02]  /*4140*/  LEA R12, R14.reuse, UR21, 0x3 ;  /* 0x000000150e0c7c11 */ /* 0x040fe4000f8e18ff */
[----:B------:R-:W-:Y:S02]  /*4150*/  SHF.L.U32 R0, R13, 0x1f, RZ ;  /* 0x0000001f0d007819 */ /* 0x000fe400000006ff */
[----:B------:R-:W-:Y:S02]  /*4160*/  LEA R8, R14, UR21, 0x4 ;  /* 0x000000150e087c11 */ /* 0x000fe4000f8e20ff */
[----:B--2---:R-:W2:Y:S02]  /*4170*/  SYNCS.PHASECHK.TRANS64.TRYWAIT P0, [R12+URZ+0xb0], R0 ;  /* 0x0000b0000c0075a7 */ /* 0x004ea400080011ff */
[----:B--2---:R-:W-:Y:S05]  /*4180*/  @!P0 BRA `(.L_x_77) ;  /* 0x0000007800e48947 */ /* 0x004fea0003800000 */
.L_x_207:
[----:B------:R-:W3:Y:S01]  /*4190*/  LDS.128 R8, [R8+0x140] ;  /* 0x0001400008087984 */ /* 0x000ee20000000c00 */
[----:B------:R-:W-:Y:S01]  /*41a0*/  UISETP.GE.AND UP0, UPT, UR45, 0x1, UPT ;  /* 0x000000012d00788c */ /* 0x000fe2000bf06270 */
[----:B------:R-:W-:Y:S01]  /*41b0*/  @!PT LDS RZ, [RZ] ;  /* 0x00000000fffff984 */ /* 0x000fe20000000800 */
[----:B------:R-:W-:Y:S01]  /*41c0*/  @!PT LDS RZ, [RZ] ;  /* 0x00000000fffff984 */ /* 0x000fe20000000800 */
[----:B------:R-:W-:Y:S01]  /*41d0*/  @!PT LDS RZ, [RZ] ;  /* 0x00000000fffff984 */ /* 0x000fe20000000800 */
[----:B------:R-:W-:Y:S01]  /*41e0*/  @!PT LDS RZ, [RZ] ;  /* 0x00000000fffff984 */ /* 0x000fe20000000800 */
[----:B------:R1:W-:Y:S06]  /*41f0*/  MEMBAR.ALL.CTA ;  /* 0x0000000000007992 */ /* 0x0003ec0000008000 */
[----:B-1----:R-:W1:Y:S01]  /*4200*/  FENCE.VIEW.ASYNC.S ;  /* 0x00000000000073c6 */ /* 0x002e620000000000 */
[----:B---3--:R-:W-:Y:S11]  /*4210*/  LOP3.LUT P0, RZ, R10, 0x1, RZ, 0xc0, !PT ;  /* 0x000000010aff7812 */ /* 0x008ff6000780c0ff */
[----:B------:R-:W-:Y:S02]  /*4220*/  @!UPT UIADD3 URZ, UPT, UPT, URZ, URZ, URZ ;  /* 0x000000fffffff290 */ /* 0x000fe4000fffe0ff */
[----:B-1----:R-:W-:Y:S01]  /*4230*/  VOTEU.ANY UP2, P0 ;  /* 0x0000000000ff7886 */ /* 0x002fe20000040100 */
[----:B------:R-:W-:Y:S11]  /*4240*/  PLOP3.LUT P0, PT, PT, PT, UP2, 0x80, 0x8 ;  /* 0x000000000008781c */ /* 0x000ff60003f0f028 */
[----:B------:R-:W-:Y:S02]  /*4250*/  @!UPT UIADD3 URZ, UPT, UPT, URZ, URZ, URZ ;  /* 0x000000fffffff290 */ /* 0x000fe4000fffe0ff */
[----:B--2---:R-:W-:Y:S02]  /*4260*/  @P0 SHF.R.U32.HI R0, RZ, 0x10, R9 ;  /* 0x00000010ff000819 */ /* 0x004fe40000011609 */
[----:B------:R-:W-:Y:S02]  /*4270*/  @P0 MOV R6, R8 ;  /* 0x0000000800060202 */ /* 0x000fe40000000f00 */
[----:B------:R-:W-:Y:S01]  /*4280*/  @P0 R2UR UR4, R0 ;  /* 0x00000000000402ca */ /* 0x000fe200000e0000 */
[----:B------:R-:W-:Y:S01]  /*4290*/  VIADD R0, R12, 0xc0 ;  /* 0x000000c00c007836 */ /* 0x000fe20000000000 */
[----:B------:R-:W-:Y:S02]  /*42a0*/  @P0 LOP3.LUT R8, R9, 0xffff, RZ, 0xc0, !PT ;  /* 0x0000ffff09080812 */ /* 0x000fe400078ec0ff */
[----:B------:R-:W-:Y:S02]  /*42b0*/  @P0 R2UR UR6, R6 ;  /* 0x00000000060602ca */ /* 0x000fe400000e0000 */
[----:B------:R-:W-:Y:S02]  /*42c0*/  PRMT R0, RZ, 0x654, R0 ;  /* 0x00000654ff007816 */ /* 0x000fe40000000000 */
[----:B------:R-:W-:Y:S02]  /*42d0*/  @P0 R2UR UR5, R8 ;  /* 0x00000000080502ca */ /* 0x000fe400000e0000 */
[----:B------:R1:W-:Y:S03]  /*42e0*/  SYNCS.ARRIVE.TRANS64.RED.A1T0 RZ, [R0+URZ], RZ ;  /* 0x000000ff00ff79a7 */ /* 0x0003e600081004ff */
[----:B------:R-:W-:Y:S04]  /*42f0*/  @UP2 UMOV UR30, UR4 ;  /* 0x00000004001e2c82 */ /* 0x000fe80008000000 */
[----:B------:R-:W-:Y:S04]  /*4300*/  @UP2 UMOV UR14, UR6 ;  /* 0x00000006000e2c82 */ /* 0x000fe80008000000 */
[----:B------:R-:W-:Y:S01]  /*4310*/  @UP2 UMOV UR13, UR5 ;  /* 0x00000005000d2c82 */ /* 0x000fe20008000000 */
[----:B------:R-:W-:Y:S05]  /*4320*/  BRA.U !UP0, `(.L_x_78) ;  /* 0x0000000108a47547 */ /* 0x000fea000b800000 */
[----:B------:R-:W-:Y:S02]  /*4330*/  UIMAD.WIDE.U32 UR18, UR13, UR51, URZ ;  /* 0x000000330d1272a5 */ /* 0x000fe4000f8e00ff */
[----:B------:R-:W-:Y:S02]  /*4340*/  UIMAD.WIDE.U32 UR26, UR14, UR48, URZ ;  /* 0x000000300e1a72a5 */ /* 0x000fe4000f8e00ff */
[----:B------:R-:W-:Y:S02]  /*4350*/  USEL UR4, UR31, UR38, !UP5 ;  /* 0x000000261f047287 */ /* 0x000fe4000e800000 */
[----:B------:R-:W-:Y:S02]  /*4360*/  USEL UR7, UR37, UR39, !UP6 ;  /* 0x0000002725077287 */ /* 0x000fe4000f000000 */
[----:B------:R-:W-:Y:S02]  /*4370*/  UIMAD.WIDE.U32 UR8, UR4, UR22, URZ ;  /* 0x00000016040872a5 */ /* 0x000fe4000f8e00ff */
[----:B------:R-:W-:Y:S01]  /*4380*/  UIMAD.WIDE.U32 UR10, UR7, UR22, URZ ;  /* 0x00000016070a72a5 */ /* 0x000fe2000f8e00ff */
[----:B------:R-:W-:Y:S02]  /*4390*/  UMOV UR5, UR19 ;  /* 0x0000001300057c82 */ /* 0x000fe40008000000 */
[----:B------:R-:W-:Y:S03]  /*43a0*/  USHF.R.U32.HI UR6, URZ, UR47, UR5 ;  /* 0x0000002fff067299 */ /* 0x000fe60008011605 */
[----:B------:R-:W-:Y:S01]  /*43b0*/  UMOV UR5, UR27 ;  /* 0x0000001b00057c82 */ /* 0x000fe20008000000 */
[----:B------:R-:W-:Y:S02]  /*43c0*/  USEL UR6, UR13, UR6, !UP5 ;  /* 0x000000060d067287 */ /* 0x000fe4000e800000 */
[----:B------:R-:W-:Y:S03]  /*43d0*/  USHF.R.U32.HI UR12, URZ, UR49, UR5 ;  /* 0x00000031ff0c7299 */ /* 0x000fe60008011605 */
[----:B------:R-:W-:Y:S02]  /*43e0*/  UMOV UR5, UR9 ;  /* 0x0000000900057c82 */ /* 0x000fe40008000000 */
[----:B------:R-:W-:Y:S03]  /*43f0*/  @UP4 USHF.R.U32.HI UR4, URZ, UR23, UR5 ;  /* 0x00000017ff044299 */ /* 0x000fe60008011605 */
[----:B------:R-:W-:Y:S01]  /*4400*/  UMOV UR5, UR11 ;  /* 0x0000000b00057c82 */ /* 0x000fe20008000000 */
[----:B------:R-:W-:Y:S02]  /*4410*/  UIMAD UR4, UR45, UR4, URZ ;  /* 0x000000042d0472a4 */ /* 0x000fe4000f8e02ff */
[----:B------:R-:W-:Y:S02]  /*4420*/  @UP4 USHF.R.U32.HI UR7, URZ, UR23, UR5 ;  /* 0x00000017ff074299 */ /* 0x000fe40008011605 */
[----:B------:R-:W-:Y:S02]  /*4430*/  UIMAD.WIDE.U32 UR10, UR6, UR22, URZ ;  /* 0x00000016060a72a5 */ /* 0x000fe4000f8e00ff */
[----:B------:R-:W-:Y:S02]  /*4440*/  USEL UR5, UR14, UR12, !UP6 ;  /* 0x0000000c0e057287 */ /* 0x000fe4000f000000 */
[----:B------:R-:W-:Y:S02]  /*4450*/  UIMAD UR8, UR45, UR7, URZ ;  /* 0x000000072d0872a4 */ /* 0x000fe4000f8e02ff */
[----:B------:R-:W-:Y:S03]  /*4460*/  UISETP.GE.AND UP0, UPT, UR6, UR4, UPT ;  /* 0x000000040600728c */ /* 0x000fe6000bf06270 */
[----:B------:R-:W-:Y:S01]  /*4470*/  UMOV UR4, UR11 ;  /* 0x0000000b00047c82 */ /* 0x000fe20008000000 */
[----:B------:R-:W-:Y:S02]  /*4480*/  UISETP.GE.OR UP0, UPT, UR5, UR8, UP0 ;  /* 0x000000080500728c */ /* 0x000fe40008706670 */
[----:B------:R-:W-:Y:S02]  /*4490*/  USHF.R.U32.HI UR4, URZ, UR23, UR4 ;  /* 0x00000017ff047299 */ /* 0x000fe40008011604 */
[----:B------:R-:W-:Y:S02]  /*44a0*/  UIMAD.WIDE.U32 UR8, UR5, UR22, URZ ;  /* 0x00000016050872a5 */ /* 0x000fe4000f8e00ff */
[----:B------:R-:W-:Y:S04]  /*44b0*/  USEL UR10, UR6, UR4, !UP4 ;  /* 0x00000004060a7287 */ /* 0x000fe8000e000000 */
[----:B------:R-:W-:Y:S01]  /*44c0*/  UIADD3 UR11, UPT, UPT, -UR10, URZ, URZ ;  /* 0x000000ff0a0b7290 */ /* 0x000fe2000fffe1ff */
[----:B------:R-:W-:Y:S02]  /*44d0*/  @!UP0 UMOV UR4, UR9 ;  /* 0x0000000900048c82 */ /* 0x000fe40008000000 */
[----:B------:R-:W-:Y:S02]  /*44e0*/  @!UP0 USHF.R.U32.HI UR4, URZ, UR23, UR4 ;  /* 0x00000017ff048299 */ /* 0x000fe40008011604 */
[----:B------:R-:W-:Y:S02]  /*44f0*/  UIMAD UR8, UR45, UR11, UR6 ;  /* 0x0000000b2d0872a4 */ /* 0x000fe4000f8e0206 */
[----:B------:R-:W-:Y:S04]  /*4500*/  @!UP0 USEL UR4, UR5, UR4, !UP4 ;  /* 0x0000000405048287 */ /* 0x000fe8000e000000 */
[----:B------:R-:W-:Y:S02]  /*4510*/  @!UP0 UIMAD UR7, UR7, UR8, UR4 ;  /* 0x00000008070782a4 */ /* 0x000fe4000f8e0204 */
[----:B------:R-:W-:Y:S02]  /*4520*/  @!UP0 UIADD3 UR9, UPT, UPT, UR10, -UR4, URZ ;  /* 0x800000040a098290 */ /* 0x000fe4000fffe0ff */
[----:B------:R-:W-:Y:S02]  /*4530*/  UIADD3 UR8, UPT, UPT, -UR6, URZ, URZ ;  /* 0x000000ff06087290 */ /* 0x000fe4000fffe1ff */
[----:B------:R-:W-:Y:S02]  /*4540*/  UIADD3 UR4, UPT, UPT, -UR5, URZ, URZ ;  /* 0x000000ff05047290 */ /* 0x000fe4000fffe1ff */
[----:B------:R-:W-:Y:S03]  /*4550*/  @!UP0 UIMAD UR6, UR9, UR45, UR5 ;  /* 0x0000002d090682a4 */ /* 0x000fe6000f8e0205 */
[----:B------:R-:W-:Y:S01]  /*4560*/  @!UP0 UMOV UR5, UR7 ;  /* 0x0000000700058c82 */ /* 0x000fe20008000000 */
[----:B------:R-:W-:Y:S02]  /*4570*/  UIMAD UR7, UR15, UR4, UR14 ;  /* 0x000000040f0772a4 */ /* 0x000fe4000f8e020e */
[----:B------:R-:W-:Y:S02]  /*4580*/  UIMAD UR4, UR50, UR8, UR13 ;  /* 0x00000008320472a4 */ /* 0x000fe4000f8e020d */
[----:B------:R-:W-:Y:S02]  /*4590*/  UIMAD UR14, UR5, UR15, UR7 ;  /* 0x0000000f050e72a4 */ /* 0x000fe4000f8e0207 */
[----:B------:R-:W-:Y:S11]  /*45a0*/  UIMAD UR13, UR6, UR50, UR4 ;  /* 0x00000032060d72a4 */ /* 0x000ff6000f8e0204 */
[----:B------:R-:W-:Y:S01]  /*45b0*/  @!UPT UIADD3 URZ, UPT, UPT, URZ, URZ, URZ ;  /* 0x000000fffffff290 */ /* 0x000fe2000fffe0ff */
.L_x_78:
[----:B------:R-:W2:Y:S01]  /*45c0*/  @!UP3 LDCU.128 UR8, c[0x0][0xb10] ;  /* 0x00016200ff08b7ac */ /* 0x000ea20008000c00 */
[----:B------:R-:W-:Y:S01]  /*45d0*/  IMAD.MOV.U32 R10, RZ, RZ, 0x1 ;  /* 0x00000001ff0a7424 */ /* 0x000fe200078e00ff */
[C---:B----4-:R-:W-:Y:S02]  /*45e0*/  ISETP.NE.U32.AND P1, PT, R4.reuse, RZ, PT ;  /* 0x000000ff0400720c */ /* 0x050fe40003f25070 */
[----:B------:R-:W-:Y:S02]  /*45f0*/  ISETP.NE.U32.AND P0, PT, R4, RZ, PT ;  /* 0x000000ff0400720c */ /* 0x000fe40003f05070 */
[C---:B------:R-:W-:Y:S01]  /*4600*/  ISETP.NE.AND.EX P1, PT, R5.reuse, RZ, PT, P1 ;  /* 0x000000ff0500720c */ /* 0x040fe20003f25310 */
[----:B------:R-:W3:Y:S01]  /*4610*/  @!UP3 LDCU UR5, c[0x0][0xb0c] ;  /* 0x00016180ff05b7ac */ /* 0x000ee20008000800 */
[----:B------:R-:W-:Y:S02]  /*4620*/  ISETP.NE.AND.EX P0, PT, R5, RZ, PT, P0 ;  /* 0x000000ff0500720c */ /* 0x000fe40003f05300 */
[----:B------:R-:W-:Y:S01]  /*4630*/  SHF.L.U32 R10, R10, 0x1f, RZ ;  /* 0x0000001f0a0a7819 */ /* 0x000fe200000006ff */
[----:B------:R-:W-:Y:S02]  /*4640*/  USHF.L.U32 UR43, UR16, 0x7, URZ ;  /* 0x00000007102b7899 */ /* 0x000fe400080006ff */
[----:B------:R-:W-:Y:S02]  /*4650*/  USHF.L.U32 UR42, UR20, 0x7, URZ ;  /* 0x00000007142a7899 */ /* 0x000fe400080006ff */
[----:B--2---:R-:W-:Y:S07]  /*4660*/  UIMAD.WIDE.U32 UR6, UR14, UR8, URZ ;  /* 0x000000080e0672a5 */ /* 0x004fee000f8e00ff */
[----:B------:R-:W-:Y:S01]  /*4670*/  @!UP3 UMOV UR4, UR7 ;  /* 0x000000070004bc82 */ /* 0x000fe20008000000 */
[----:B---3--:R-:W-:Y:S02]  /*4680*/  @!UP3 UISETP.NE.AND UP0, UPT, UR5, 0x1, UPT ;  /* 0x000000010500b88c */ /* 0x008fe4000bf05270 */
[----:B------:R-:W-:Y:S02]  /*4690*/  @!UP3 USHF.R.U32.HI UR4, URZ, UR9, UR4 ;  /* 0x00000009ff04b299 */ /* 0x000fe40008011604 */
[----:B------:R-:W-:Y:S02]  /*46a0*/  UIMAD.WIDE.U32 UR6, UR13, UR11, URZ ;  /* 0x0000000b0d0672a5 */ /* 0x000fe4000f8e00ff */
[----:B------:R-:W-:Y:S02]  /*46b0*/  @!UP3 USEL UR8, UR14, UR4, !UP0 ;  /* 0x000000040e08b287 */ /* 0x000fe4000c000000 */
[----:B------:R-:W-:Y:S03]  /*46c0*/  @!UP3 UISETP.NE.AND UP0, UPT, UR10, 0x1, UPT ;  /* 0x000000010a00b88c */ /* 0x000fe6000bf05270 */
[----:B------:R-:W-:Y:S02]  /*46d0*/  @!UP3 UMOV UR6, UR7 ;  /* 0x000000070006bc82 */ /* 0x000fe40008000000 */
[----:B------:R-:W2:Y:S02]  /*46e0*/  @!UP3 LDCU UR4, c[0x0][0xb20] ;  /* 0x00016400ff04b7ac */ /* 0x000ea40008000800 */
[----:B--2---:R-:W-:Y:S04]  /*46f0*/  @!UP3 USHF.R.U32.HI UR6, URZ, UR4, UR6 ;  /* 0x00000004ff06b299 */ /* 0x004fe80008011606 */
[----:B------:R-:W-:Y:S04]  /*4700*/  @!UP3 USEL UR6, UR13, UR6, !UP0 ;  /* 0x000000060d06b287 */ /* 0x000fe8000c000000 */
[----:B------:R-:W-:Y:S02]  /*4710*/  @!UP3 UIADD3 UR4, UPT, UPT, -UR8, UR6, URZ ;  /* 0x000000060804b290 */ /* 0x000fe4000fffe1ff */
[----:B------:R-:W-:Y:S02]  /*4720*/  @!UP3 UIADD3 UR6, UPT, UPT, UR8, -UR6, URZ ;  /* 0x800000060806b290 */ /* 0x000fe4000fffe0ff */
[----:B------:R-:W-:Y:S02]  /*4730*/  @!UP3 UIMAD UR14, UR4, UR5, UR14 ;  /* 0x00000005040eb2a4 */ /* 0x000fe4000f8e020e */
[----:B------:R-:W-:Y:S01]  /*4740*/  @!UP3 UIMAD UR13, UR6, UR10, UR13 ;  /* 0x0000000a060db2a4 */ /* 0x000fe2000f8e020d */
[----:B------:R-:W-:Y:S11]  /*4750*/  BRA.U UP1, `(.L_x_79) ;  /* 0x0000000101107547 */ /* 0x000ff6000b800000 */
[----:B------:R-:W-:Y:S04]  /*4760*/  MOV R6, UR46 ;  /* 0x0000002e00067c02 */ /* 0x000fe80008000f00 */
[----:B------:R-:W-:Y:S04]  /*4770*/  SHF.L.U32 R6, R6, 0x1f, RZ ;  /* 0x0000001f06067819 */ /* 0x000fe800000006ff */
[----:B------:R-:W2:Y:S02]  /*4780*/  SYNCS.PHASECHK.TRANS64.TRYWAIT P2, [UR21+0xa8], R6 ;  /* 0x0000a806ff0075a7 */ /* 0x000ea40008041115 */
[----:B--2---:R-:W-:Y:S05]  /*4790*/  @!P2 BRA `(.L_x_80) ;  /* 0x000000740074a947 */ /* 0x004fea0003800000 */
.L_x_79:
[----:B------:R-:W-:Y:S05]  /*47a0*/  @!P1 BRA `(.L_x_81) ;  /* 0x0000000000309947 */ /* 0x000fea0003800000 */
[----:B------:R-:W-:Y:S01]  /*47b0*/  ISETP.NE.U32.AND P1, PT, R2, RZ, PT ;  /* 0x000000ff0200720c */ /* 0x000fe20003f25070 */
[----:B------:R-:W2:Y:S01]  /*47c0*/  LDCU.64 UR4, c[0x0][0x358] ;  /* 0x00006b00ff0477ac */ /* 0x000ea20008000a00 */
[----:B------:R-:W-:Y:S02]  /*47d0*/  IMAD.MOV.U32 R52, RZ, RZ, 0x1 ;  /* 0x00000001ff347424 */ /* 0x000fe400078e00ff */
[----:B------:R-:W-:Y:S11]  /*47e0*/  ISETP.NE.AND.EX P1, PT, R3, RZ, PT, P1 ;  /* 0x000000ff0300720c */ /* 0x000ff60003f25310 */
[----:B------:R-:W-:Y:S02]  /*47f0*/  @!UPT UIADD3 URZ, UPT, UPT, URZ, URZ, URZ ;  /* 0x000000fffffff290 */ /* 0x000fe4000fffe0ff */
[----:B------:R-:W3:Y:S01]  /*4800*/  @P1 LDC.64 R8, c[0x0][0x888] ;  /* 0x00022200ff081b82 */ /* 0x000ee20000000a00 */
[----:B-1----:R-:W-:Y:S04]  /*4810*/  @P1 IMAD R0, R4, UR36, RZ ;  /* 0x0000002404001c24 */ /* 0x002fe8000f8e02ff */
[----:B---3--:R-:W-:Y:S04]  /*4820*/  @P1 IMAD.WIDE R8, R0, 0x4, R8 ;  /* 0x0000000400081825 */ /* 0x008fe800078e0208 */
[----:B------:R-:W-:Y:S01]  /*4830*/  HFMA2 R0, -RZ, RZ, 0, 5.9604644775390625e-08 ;  /* 0x00000001ff007431 */ /* 0x000fe200000001ff */
[----:B--2--5:R2:W5:Y:S04]  /*4840*/  @P1 LDG.E R27, desc[UR4][R8.64] ;  /* 0x00000004081b1981 */ /* 0x024568000c1e1900 */
[----:B------:R-:W-:Y:S01]  /*4850*/  @!P1 PRMT R52, R0, 0x7610, R52 ;  /* 0x0000761000349816 */ /* 0x000fe20000000034 */
[----:B--2---:R-:W3:Y:S06]  /*4860*/  @!P1 LDC R27, c[0x0][0x880] ;  /* 0x00022000ff1b9b82 */ /* 0x004eec0000000800 */
.L_x_81:
[----:B---3-5:R-:W-:Y:S01]  /*4870*/  @!P0 FSETP.EQ.AND P1, PT, R27, RZ, PT ;  /* 0x000000ff1b00820b */ /* 0x028fe20003f22000 */
[----:B------:R-:W-:Y:S01]  /*4880*/  @!UPT UIADD3 URZ, UPT, UPT, URZ, URZ, URZ ;  /* 0x000000fffffff290 */ /* 0x000fe2000fffe0ff */
[----:B------:R-:W-:Y:S11]  /*4890*/  @!P0 BRA `(.L_x_82) ;  /* 0x0000000000188947 */ /* 0x000ff60003800000 */
[----:B------:R-:W-:Y:S02]  /*48a0*/  LOP3.LUT P0, RZ, R52, 0xff, RZ, 0xc0, !PT ;  /* 0x000000ff34ff7812 */ /* 0x000fe4000780c0ff */
[----:B------:R-:W-:Y:S04]  /*48b0*/  ISETP.NE.U32.AND P1, PT, R2, RZ, PT ;  /* 0x000000ff0200720c */ /* 0x000fe80003f25070 */
[----:B------:R-:W-:Y:S04]  /*48c0*/  ISETP.NE.AND.EX P1, PT, R3, RZ, PT, P1 ;  /* 0x000000ff0300720c */ /* 0x000fe80003f25310 */
[----:B------:R-:W-:Y:S03]  /*48d0*/  PLOP3.LUT P1, PT, P1, PT, PT, 0x8, 0x80 ;  /* 0x000000000080781c */ /* 0x000fe60000f2e170 */
[----:B------:R-:W-:Y:S11]  /*48e0*/  @P0 FSETP.EQ.AND P1, PT, R27, RZ, PT ;  /* 0x000000ff1b00020b */ /* 0x000ff60003f22000 */
[----:B------:R-:W-:Y:S02]  /*48f0*/  @!UPT UIADD3 URZ, UPT, UPT, URZ, URZ, URZ ;  /* 0x000000fffffff290 */ /* 0x000fe4000fffe0ff */
.L_x_82:
[----:B------:R-:W2:Y:S01]  /*4900*/  SYNCS.PHASECHK.TRANS64.TRYWAIT P2, [UR21+0x80], R10 ;  /* 0x0000800aff0075a7 */ /* 0x000ea20008041115 */
[----:B------:R-:W-:Y:S04]  /*4910*/  ELECT P0, URZ, PT ;  /* 0x0000000000ff782f */ /* 0x000fe80003800000 */
[----:B------:R-:W-:Y:S11]  /*4920*/  PLOP3.LUT P1, PT, P1, P0, PT, 0xf2, 0x2f ;  /* 0x00000000002f781c */ /* 0x000ff60000f21e72 */
[----:B------:R-:W-:Y:S02]  /*4930*/  @!UPT UIADD3 URZ, UPT, UPT, URZ, URZ, URZ ;  /* 0x000000fffffff290 */ /* 0x000fe4000fffe0ff */
[----:B------:R-:W-:Y:S05]  /*4940*/  @!P1 IADD3 R8, P0, PT, R16, 0x580, RZ ;  /* 0x0000058010089810 */ /* 0x000fea0007f1e0ff */
[----:B-1----:R-:W-:Y:S01]  /*4950*/  @!P1 IMAD.X R6, RZ, RZ, R17, P0 ;  /* 0x000000ffff069224 */ /* 0x002fe200000e0611 */
[----:B--2---:R-:W-:Y:S07]  /*4960*/  @!P2 BRA `(.L_x_83) ;  /* 0x000000740018a947 */ /* 0x004fee0003800000 */
.L_x_210:
[----:B------:R-:W-:Y:S01]  /*4970*/  @!P1 R2UR UR5, R8 ;  /* 0x00000000080592ca */ /* 0x000fe200000e0000 */
[----:B------:R-:W-:Y:S01]  /*4980*/  VOTEU.ALL UP0, P1 ;  /* 0x0000000000ff7886 */ /* 0x000fe20000800000 */
[----:B------:R-:W-:Y:S01]  /*4990*/  @!P1 R2UR UR4, R6 ;  /* 0x00000000060492ca */ /* 0x000fe200000e0000 */
[----:B-1----:R-:W-:Y:S01]  /*49a0*/  @!P1 IMAD.MOV.U32 R0, RZ, RZ, 0x2000 ;  /* 0x00002000ff009424 */ /* 0x002fe200078e00ff */
[----:B------:R-:W-:Y:S01]  /*49b0*/  UMOV UR8, 0x0 ;  /* 0x0000000000087882 */ /* 0x000fe20000000000 */
[----:B------:R-:W-:Y:S01]  /*49c0*/  UMOV UR9, 0x10000000 ;  /* 0x1000000000097882 */ /* 0x000fe20000000000 */
[----:B------:R-:W-:Y:S01]  /*49d0*/  @!UP0 UIADD3 UR40, UPT, UPT, UR21, 0x200, URZ ;  /* 0x0000020015288890 */ /* 0x000fe2000fffe0ff */
[----:B------:R-:W-:Y:S01]  /*49e0*/  VOTEU.ALL UP0, P1 ;  /* 0x0000000000ff7886 */ /* 0x000fe20000800000 */
[----:B------:R-:W-:Y:S01]  /*49f0*/  UMOV UR44, UR36 ;  /* 0x00000024002c7c82 */ /* 0x000fe20008000000 */
[----:B------:R-:W-:Y:S04]  /*4a00*/  UPRMT UR6, UR52, 0x654, UR41 ;  /* 0x0000065434067896 */ /* 0x000fe80008000029 */
[----:B------:R-:W-:Y:S02]  /*4a10*/  IMAD.U32 R8, RZ, RZ, UR5 ;  /* 0x00000005ff087e24 */ /* 0x000fe4000f8e00ff */
[----:B------:R-:W-:Y:S03]  /*4a20*/  IMAD.U32 R9, RZ, RZ, UR4 ;  /* 0x00000004ff097e24 */ /* 0x000fe6000f8e00ff */
[----:B------:R-:W-:Y:S02]  /*4a30*/  @!P1 R2UR UR4, R8 ;  /* 0x00000000080492ca */ /* 0x000fe400000e0000 */
[----:B------:R-:W-:Y:S02]  /*4a40*/  @!P1 R2UR UR5, R9 ;  /* 0x00000000090592ca */ /* 0x000fe400000e0000 */
[----:B------:R-:W-:Y:S05]  /*4a50*/  @!P1 IADD3 R8, P0, PT, R16, 0x580, RZ ;  /* 0x0000058010089810 */ /* 0x000fea0007f1e0ff */
[----:B------:R-:W-:Y:S06]  /*4a60*/  @!P1 IMAD.X R6, RZ, RZ, R17, P0 ;  /* 0x000000ffff069224 */ /* 0x000fec00000e0611 */
[----:B------:R1:W-:Y:S01]  /*4a70*/  @!UP0 UTMALDG.3D [UR40], [UR4], desc[UR8] ;  /* 0x00000828040085b4 */ /* 0x0003e20008011000 */
[----:B------:R1:W-:Y:S01]  /*4a80*/  @!P1 SYNCS.ARRIVE.TRANS64.RED.A0TR RZ, [UR21+0x60], R0 ;  /* 0x00006000ffff99a7 */ /* 0x0003e20008300415 */
[----:B------:R-:W-:Y:S01]  /*4a90*/  SYNCS.ARRIVE.TRANS64.RED.A1T0 RZ, [UR6], RZ ;  /* 0x000000ffffff79a7 */ /* 0x000fe20008100406 */
[----:B------:R-:W2:Y:S02]  /*4aa0*/  SYNCS.PHASECHK.TRANS64.TRYWAIT P2, [UR21+0x88], R10 ;  /* 0x0000880aff0075a7 */ /* 0x000ea40008041115 */
[----:B-12---:R-:W-:Y:S05]  /*4ab0*/  @!P2 BRA `(.L_x_84) ;  /* 0x0000007000dca947 */ /* 0x006fea0003800000 */
.L_x_212:
[----:B------:R-:W-:Y:S01]  /*4ac0*/  @!P1 R2UR UR5, R8 ;  /* 0x00000000080592ca */ /* 0x000fe200000e0000 */
[----:B------:R-:W-:Y:S01]  /*4ad0*/  VOTEU.ALL UP0, P1 ;  /* 0x0000000000ff7886 */ /* 0x000fe20000800000 */
[----:B------:R-:W-:Y:S01]  /*4ae0*/  @!P1 R2UR UR4, R6 ;  /* 0x00000000060492ca */ /* 0x000fe200000e0000 */
[----:B-1----:R-:W-:Y:S01]  /*4af0*/  @!P1 IMAD.MOV.U32 R0, RZ, RZ, 0x2000 ;  /* 0x00002000ff009424 */ /* 0x002fe200078e00ff */
[----:B------:R-:W-:Y:S01]  /*4b00*/  UMOV UR8, 0x0 ;  /* 0x0000000000087882 */ /* 0x000fe20000000000 */
[----:B------:R-:W-:Y:S01]  /*4b10*/  UMOV UR9, 0x10000000 ;  /* 0x1000000000097882 */ /* 0x000fe20000000000 */
[----:B------:R-:W-:Y:S02]  /*4b20*/  @!UP0 UIADD3 UR34, UPT, UPT, UR42, 0x10, URZ ;  /* 0x000000102a228890 */ /* 0x000fe4000fffe0ff */
[----:B------:R-:W-:Y:S01]  /*4b30*/  @!UP0 UIADD3 UR32, UPT, UPT, UR21, 0x2200, URZ ;  /* 0x0000220015208890 */ /* 0x000fe2000fffe0ff */
[----:B------:R-:W-:Y:S01]  /*4b40*/  VOTEU.ALL UP0, P1 ;  /* 0x0000000000ff7886 */ /* 0x000fe20000800000 */
[----:B------:R-:W-:Y:S01]  /*4b50*/  UMOV UR35, UR43 ;  /* 0x0000002b00237c82 */ /* 0x000fe20008000000 */
[----:B------:R-:W-:Y:S02]  /*4b60*/  UPRMT UR7, UR52, 0x654, UR33 ;  /* 0x0000065434077896 */ /* 0x000fe40008000021 */
        /* <DEDUP_REMOVED lines=11> */
.L_x_214:
        /* <DEDUP_REMOVED lines=10> */
[----:B------:R-:W-:Y:S02]  /*4cc0*/  UMOV UR28, UR36 ;  /* 0x00000024001c7c82 */ /* 0x000fe40008000000 */
[----:B------:R-:W-:Y:S01]  /*4cd0*/  IMAD.U32 R8, RZ, RZ, UR5 ;  /* 0x00000005ff087e24 */ /* 0x000fe2000f8e00ff */
[----:B------:R-:W-:Y:S01]  /*4ce0*/  UPRMT UR29, UR52, 0x654, UR25 ;  /* 0x00000654341d7896 */ /* 0x000fe20008000019 */
        /* <DEDUP_REMOVED lines=10> */
.L_x_216:
        /* <DEDUP_REMOVED lines=16> */
[----:B------:R-:W-:Y:S02]  /*4e90*/  SHF.L.U32 R9, RZ, 0x1f, RZ ;  /* 0x0000001fff097819 */ /* 0x000fe400000006ff */
[----:B------:R-:W-:Y:S05]  /*4ea0*/  @!P1 IADD3 R8, P0, PT, R16, 0x580, RZ ;  /* 0x0000058010089810 */ /* 0x000fea0007f1e0ff */
[----:B------:R-:W-:Y:S04]  /*4eb0*/  @!P1 IMAD.X R6, RZ, RZ, R17, P0 ;  /* 0x000000ffff069224 */ /* 0x000fe800000e0611 */
[----:B------:R1:W-:Y:S01]  /*4ec0*/  @!UP0 UTMALDG.3D [UR16], [UR4], desc[UR8] ;  /* 0x00000810040085b4 */ /* 0x0003e20008011000 */
[----:B------:R1:W-:Y:S01]  /*4ed0*/  @!P1 SYNCS.ARRIVE.TRANS64.RED.A0TR RZ, [UR21+0x78], R0 ;  /* 0x00007800ffff99a7 */ /* 0x0003e20008300415 */
[----:B------:R-:W-:Y:S01]  /*4ee0*/  SYNCS.ARRIVE.TRANS64.RED.A1T0 RZ, [UR24], RZ ;  /* 0x000000ffffff79a7 */ /* 0x000fe20008100418 */
[----:B------:R-:W2:Y:S02]  /*4ef0*/  SYNCS.PHASECHK.TRANS64.TRYWAIT P2, [UR21+0x80], R9 ;  /* 0x00008009ff0075a7 */ /* 0x000ea40008041115 */
[----:B-12---:R-:W-:Y:S05]  /*4f00*/  @!P2 BRA `(.L_x_87) ;  /* 0x000000700010a947 */ /* 0x006fea0003800000 */
.L_x_218:
[----:B------:R-:W-:Y:S01]  /*4f10*/  @!P1 R2UR UR5, R8 ;  /* 0x00000000080592ca */ /* 0x000fe200000e0000 */
[----:B------:R-:W-:Y:S01]  /*4f20*/  VOTEU.ALL UP0, P1 ;  /* 0x0000000000ff7886 */ /* 0x000fe20000800000 */
[----:B------:R-:W-:Y:S01]  /*4f30*/  @!P1 R2UR UR4, R6 ;  /* 0x00000000060492ca */ /* 0x000fe200000e0000 */
[----:B-1----:R-:W-:Y:S01]  /*4f40*/  @!P1 IMAD.MOV.U32 R0, RZ, RZ, 0x2000 ;  /* 0x00002000ff009424 */ /* 0x002fe200078e00ff */
[----:B------:R-:W-:Y:S01]  /*4f50*/  UMOV UR18, 0x0 ;  /* 0x0000000000127882 */ /* 0x000fe20000000000 */
[----:B------:R-:W-:Y:S01]  /*4f60*/  UMOV UR19, 0x10000000 ;  /* 0x1000000000137882 */ /* 0x000fe20000000000 */
[----:B------:R-:W-:Y:S01]  /*4f70*/  @!UP0 UIADD3 UR10, UPT, UPT, UR42, 0x40, URZ ;  /* 0x000000402a0a8890 */ /* 0x000fe2000fffe0ff */
[----:B------:R-:W-:Y:S01]  /*4f80*/  @!P1 IADD3 R8, P0, PT, R16, 0x580, RZ ;  /* 0x0000058010089810 */ /* 0x000fe20007f1e0ff */
[----:B------:R-:W-:Y:S01]  /*4f90*/  @!UP0 UIADD3 UR8, UPT, UPT, UR21, 0x200, URZ ;  /* 0x0000020015088890 */ /* 0x000fe2000fffe0ff */
[----:B------:R-:W-:Y:S01]  /*4fa0*/  VOTEU.ALL UP0, P1 ;  /* 0x0000000000ff7886 */ /* 0x000fe20000800000 */
[----:B------:R-:W-:Y:S01]  /*4fb0*/  UMOV UR9, UR41 ;  /* 0x0000002900097c82 */ /* 0x000fe20008000000 */
[----:B------:R-:W-:Y:S02]  /*4fc0*/  UMOV UR11, UR43 ;  /* 0x0000002b000b7c82 */ /* 0x000fe40008000000 */
[----:B------:R-:W-:Y:S01]  /*4fd0*/  IMAD.U32 R18, RZ, RZ, UR5 ;  /* 0x00000005ff127e24 */ /* 0x000fe2000f8e00ff */
[----:B------:R-:W-:Y:S01]  /*4fe0*/  UMOV UR12, UR36 ;  /* 0x00000024000c7c82 */ /* 0x000fe20008000000 */
[----:B------:R-:W-:Y:S02]  /*4ff0*/  IMAD.U32 R19, RZ, RZ, UR4 ;  /* 0x00000004ff137e24 */ /* 0x000fe4000f8e00ff */
[----:B------:R-:W-:Y:S01]  /*5000*/  @!P1 IMAD.X R6, RZ, RZ, R17, P0 ;  /* 0x000000ffff069224 */ /* 0x000fe200000e0611 */
[----:B------:R-:W-:Y:S02]  /*5010*/  @!P1 R2UR UR4, R18 ;  /* 0x00000000120492ca */ /* 0x000fe400000e0000 */
[----:B------:R-:W-:Y:S11]  /*5020*/  @!P1 R2UR UR5, R19 ;  /* 0x00000000130592ca */ /* 0x000ff600000e0000 */
[----:B------:R-:W-:Y:S02]  /*5030*/  @!UPT UIADD3 URZ, UPT, UPT, URZ, URZ, URZ ;  /* 0x000000fffffff290 */ /* 0x000fe4000fffe0ff */
[----:B------:R1:W-:Y:S01]  /*5040*/  @!UP0 UTMALDG.3D [UR8], [UR4], desc[UR18] ;  /* 0x00001208040085b4 */ /* 0x0003e20008011000 */
[----:B------:R1:W-:Y:S01]  /*5050*/  @!P1 SYNCS.ARRIVE.TRANS64.RED.A0TR RZ, [UR21+0x60], R0 ;  /* 0x00006000ffff99a7 */ /* 0x0003e20008300415 */
[----:B------:R-:W-:Y:S01]  /*5060*/  SYNCS.ARRIVE.TRANS64.RED.A1T0 RZ, [UR6], RZ ;  /* 0x000000ffffff79a7 */ /* 0x000fe20008100406 */
[----:B------:R-:W2:Y:S02]  /*5070*/  SYNCS.PHASECHK.TRANS64.TRYWAIT P2, [UR21+0x88], R9 ;  /* 0x00008809ff0075a7 */ /* 0x000ea40008041115 */
[----:B-12---:R-:W-:Y:S05]  /*5080*/  @!P2 BRA `(.L_x_88) ;  /* 0x0000006c00c8a947 */ /* 0x006fea0003800000 */
.L_x_220:
        /* <DEDUP_REMOVED lines=24> */
.L_x_222:
[----:B------:R-:W-:Y:S01]  /*5210*/  @!P1 R2UR UR5, R8 ;  /* 0x00000000080592ca */ /* 0x000fe200000e0000 */
[----:B------:R-:W-:Y:S01]  /*5220*/  VOTEU.ALL UP0, P1 ;  /* 0x0000000000ff7886 */ /* 0x000fe20000800000 */
[----:B------:R-:W-:Y:S01]  /*5230*/  @!P1 R2UR UR4, R6 ;  /* 0x00000000060492ca */ /* 0x000fe200000e0000 */
[----:B-1----:R-:W-:Y:S01]  /*5240*/  @!P1 IMAD.MOV.U32 R0, RZ, RZ, 0x2000 ;  /* 0x00002000ff009424 */ /* 0x002fe200078e00ff */
[----:B------:R-:W-:Y:S01]  /*5250*/  UMOV UR6, 0x0 ;  /* 0x0000000000067882 */ /* 0x000fe20000000000 */
[----:B------:R-:W-:Y:S01]  /*5260*/  UMOV UR7, 0x10000000 ;  /* 0x1000000000077882 */ /* 0x000fe20000000000 */
[----:B------:R-:W-:Y:S01]  /*5270*/  @!UP0 UIADD3 UR10, UPT, UPT, UR42, 0x60, URZ ;  /* 0x000000602a0a8890 */ /* 0x000fe2000fffe0ff */
[----:B------:R-:W-:Y:S01]  /*5280*/  VIADD R14, R14, 0x1 ;  /* 0x000000010e0e7836 */ /* 0x000fe20000000000 */
[----:B------:R-:W-:Y:S01]  /*5290*/  @!UP0 UIADD3 UR8, UPT, UPT, UR21, 0x4200, URZ ;  /* 0x0000420015088890 */ /* 0x000fe2000fffe0ff */
[----:B------:R-:W-:Y:S01]  /*52a0*/  VOTEU.ALL UP0, P1 ;  /* 0x0000000000ff7886 */ /* 0x000fe20000800000 */
[----:B------:R-:W-:Y:S01]  /*52b0*/  UMOV UR9, UR25 ;  /* 0x0000001900097c82 */ /* 0x000fe20008000000 */
[----:B------:R-:W-:Y:S02]  /*52c0*/  UMOV UR11, UR43 ;  /* 0x0000002b000b7c82 */ /* 0x000fe40008000000 */
[----:B------:R-:W-:Y:S01]  /*52d0*/  IMAD.U32 R18, RZ, RZ, UR5 ;  /* 0x00000005ff127e24 */ /* 0x000fe2000f8e00ff */
[----:B------:R-:W-:Y:S01]  /*52e0*/  UMOV UR12, UR36 ;  /* 0x00000024000c7c82 */ /* 0x000fe20008000000 */
[----:B------:R-:W-:Y:S03]  /*52f0*/  IMAD.U32 R19, RZ, RZ, UR4 ;  /* 0x00000004ff137e24 */ /* 0x000fe6000f8e00ff */
        /* <DEDUP_REMOVED lines=8> */
.L_x_224:
[----:B------:R-:W-:Y:S01]  /*5380*/  @!P1 IADD3 R6, P0, PT, R16, 0x580, RZ ;  /* 0x0000058010069810 */ /* 0x000fe20007f1e0ff */
[----:B------:R-:W-:Y:S01]  /*5390*/  VOTEU.ALL UP0, P1 ;  /* 0x0000000000ff7886 */ /* 0x000fe20000800000 */
[----:B------:R-:W-:Y:S01]  /*53a0*/  UMOV UR6, 0x0 ;  /* 0x0000000000067882 */ /* 0x000fe20000000000 */
[----:B------:R-:W-:Y:S01]  /*53b0*/  UMOV UR7, 0x10000000 ;  /* 0x1000000000077882 */ /* 0x000fe20000000000 */
[----:B------:R-:W-:Y:S01]  /*53c0*/  @!P1 R2UR UR5, R6 ;  /* 0x00000000060592ca */ /* 0x000fe200000e0000 */
[----:B-1----:R-:W-:Y:S01]  /*53d0*/  @!P1 IMAD.X R0, RZ, RZ, R17, P0 ;  /* 0x000000ffff009224 */ /* 0x002fe200000e0611 */
[----:B------:R-:W-:Y:S01]  /*53e0*/  @!UP0 UIADD3 UR10, UPT, UPT, UR42, 0x70, URZ ;  /* 0x000000702a0a8890 */ /* 0x000fe2000fffe0ff */
[----:B------:R-:W-:Y:S01]  /*53f0*/  R2UR UR18, R54 ;  /* 0x00000000361272ca */ /* 0x000fe200000e0000 */
[----:B------:R-:W-:Y:S01]  /*5400*/  @!UP0 UIADD3 UR8, UPT, UPT, UR21, 0x6200, URZ ;  /* 0x0000620015088890 */ /* 0x000fe2000fffe0ff */
[----:B------:R-:W-:Y:S01]  /*5410*/  R2UR UR16, R55 ;  /* 0x00000000371072ca */ /* 0x000fe200000e0000 */
[----:B------:R-:W-:Y:S01]  /*5420*/  VOTEU.ALL UP0, P1 ;  /* 0x0000000000ff7886 */ /* 0x000fe20000800000 */
[----:B------:R-:W-:Y:S01]  /*5430*/  @!P1 R2UR UR4, R0 ;  /* 0x00000000000492ca */ /* 0x000fe200000e0000 */
[----:B------:R-:W-:Y:S01]  /*5440*/  UMOV UR9, UR17 ;  /* 0x0000001100097c82 */ /* 0x000fe20008000000 */
[----:B------:R-:W-:Y:S01]  /*5450*/  UMOV UR11, UR43 ;  /* 0x0000002b000b7c82 */ /* 0x000fe20008000000 */
[----:B------:R-:W-:Y:S01]  /*5460*/  UMOV UR12, UR36 ;  /* 0x00000024000c7c82 */ /* 0x000fe20008000000 */
[C---:B------:R-:W-:Y:S01]  /*5470*/  ISETP.NE.AND P0, PT, R14.reuse, 0x2, PT ;  /* 0x000000020e00780c */ /* 0x040fe20003f05270 */
[----:B------:R-:W-:Y:S01]  /*5480*/  UPLOP3.LUT UP1, UPT, UPT, UPT, UPT, 0x80, 0x8 ;  /* 0x000000000008789c */ /* 0x000fe20003f2f070 */
[----:B------:R-:W-:Y:S01]  /*5490*/  IMAD.U32 R8, RZ, RZ, UR5 ;  /* 0x00000005ff087e24 */ /* 0x000fe2000f8e00ff */
[----:B------:R-:W-:Y:S01]  /*54a0*/  UMOV UR36, UR30 ;  /* 0x0000001e00247c82 */ /* 0x000fe20008000000 */
[----:B------:R-:W-:Y:S01]  /*54b0*/  SEL R0, RZ, 0x1, P0 ;  /* 0x00000001ff007807 */ /* 0x000fe20000000000 */
[----:B------:R-:W-:Y:S01]  /*54c0*/  UIADD3 UR20, UPT, UPT, UR13, UR18, URZ ;  /* 0x000000120d147290 */ /* 0x000fe2000fffe0ff */
[----:B------:R-:W-:Y:S01]  /*54d0*/  SEL R14, R14, RZ, P0 ;  /* 0x000000ff0e0e7207 */ /* 0x000fe20000000000 */
[----:B------:R-:W-:Y:S01]  /*54e0*/  UIADD3 UR16, UPT, UPT, UR14, UR16, URZ ;  /* 0x000000100e107290 */ /* 0x000fe2000fffe0ff */
[----:B------:R-:W-:Y:S01]  /*54f0*/  LOP3.LUT R13, R13, R0, RZ, 0x3c, !PT ;  /* 0x000000000d0d7212 */ /* 0x000fe200078e3cff */
[----:B------:R-:W-:Y:S01]  /*5500*/  IMAD.U32 R9, RZ, RZ, UR4 ;  /* 0x00000004ff097e24 */ /* 0x000fe2000f8e00ff */
[----:B------:R-:W-:Y:S04]  /*5510*/  @!P1 R2UR UR4, R8 ;  /* 0x00000000080492ca */ /* 0x000fe800000e0000 */
[----:B------:R-:W-:Y:S11]  /*5520*/  @!P1 R2UR UR5, R9 ;  /* 0x00000000090592ca */ /* 0x000ff600000e0000 */
[----:B------:R-:W-:Y:S02]  /*5530*/  @!UPT UIADD3 URZ, UPT, UPT, URZ, URZ, URZ ;  /* 0x000000fffffff290 */ /* 0x000fe4000fffe0ff */
[----:B------:R2:W-:Y:S01]  /*5540*/  @!UP0 UTMALDG.3D [UR8], [UR4], desc[UR6] ;  /* 0x00000608040085b4 */ /* 0x0005e20008011000 */
[----:B------:R2:W-:Y:S01]  /*5550*/  @!P1 SYNCS.ARRIVE.TRANS64.RED.A0TR RZ, [UR21+0x78], R7 ;  /* 0x00007807ffff99a7 */ /* 0x0005e20008300415 */
[----:B------:R-:W-:Y:S01]  /*5560*/  SYNCS.ARRIVE.TRANS64.RED.A1T0 RZ, [UR24], RZ ;  /* 0x000000ffffff79a7 */ /* 0x000fe20008100418 */
[----:B------:R-:W-:Y:S05]  /*5570*/  BRA.U UP2, `(.L_x_91) ;  /* 0xffffffe902f07547 */ /* 0x000fea000b83ffff */
[----:B------:R-:W1:Y:S02]  /*5580*/  SYNCS.PHASECHK.TRANS64.TRYWAIT P0, [UR21+0x80], R10 ;  /* 0x0000800aff0075a7 */ /* 0x000e640008001115 */
[----:B-1----:R-:W-:Y:S05]  /*5590*/  @!P0 BRA `(.L_x_92) ;  /* 0x0000006800cc8947 */ /* 0x002fea0003800000 */
.L_x_226:
[----:B------:R-:W3:Y:S02]  /*55a0*/  SYNCS.PHASECHK.TRANS64.TRYWAIT P0, [UR21+0x88], R10 ;  /* 0x0000880aff0075a7 */ /* 0x000ee40008001115 */
[----:B---3--:R-:W-:Y:S05]  /*55b0*/  @!P0 BRA `(.L_x_93) ;  /* 0x0000006800dc8947 */ /* 0x008fea0003800000 */
.L_x_228:
[----:B------:R-:W3:Y:S01]  /*55c0*/  SYNCS.PHASECHK.TRANS64.TRYWAIT P0, [UR21+0x90], R10 ;  /* 0x0000900aff0075a7 */ /* 0x000ee20008001115 */
[----:B-1----:R-:W-:Y:S01]  /*55d0*/  HFMA2 R0, -RZ, RZ, 0, 5.9604644775390625e-08 ;  /* 0x00000001ff007431 */ /* 0x002fe200000001ff */
[----:B---3--:R-:W-:Y:S06]  /*55e0*/  @!P0 BRA `(.L_x_94) ;  /* 0x0000006800e88947 */ /* 0x008fec0003800000 */
.L_x_230:
[----:B-1----:R-:W-:Y:S02]  /*55f0*/  MOV R2, UR21 ;  /* 0x0000001500027c02 */ /* 0x002fe40008000f00 */
[----:B------:R-:W-:-:S07]  /*5600*/  SHF.L.U32 R0, R0, 0x1f, RZ ;  /* 0x0000001f00007819 */ /* 0x000fce00000006ff */
.L_x_95:
[----:B-1----:R1:W3:Y:S02]  /*5610*/  SYNCS.PHASECHK.TRANS64.TRYWAIT P0, [R2+URZ+0x98], R0 ;  /* 0x00009800020075a7 */ /* 0x0022e400080011ff */
[----:B---3--:R-:W-:Y:S05]  /*5620*/  @!P0 NANOSLEEP.SYNCS 0x989680 ;  /* 0x009896800000895d */ /* 0x008fea0003900000 */
[----:B------:R-:W3:Y:S02]  /*5630*/  @!P0 SYNCS.PHASECHK.TRANS64 P0, [R2+URZ+0x98], R0 ;  /* 0x00009800020085a7 */ /* 0x000ee400080010ff */
[----:B--23--:R-:W-:Y:S05]  /*5640*/  @P0 EXIT ;  /* 0x000000000000094d */ /* 0x00cfea0003800000 */
[----:B------:R-:W-:Y:S05]  /*5650*/  BRA `(.L_x_95) ;  /* 0xfffffffc00ec7947 */ /* 0x000fea000383ffff */
.L_x_76:
[----:B------:R-:W-:-:S06]  /*5660*/  UISETP.GE.AND UP0, UPT, UR17, 0x4, UPT ;  /* 0x000000041100788c */ /* 0x000fcc000bf06270 */
[----:B------:R-:W-:-:S13]  /*5670*/  PLOP3.LUT P0, PT, PT, PT, UP0, 0x80, 0x8 ;  /* 0x000000000008781c */ /* 0x000fda0003f0f008 */
[----:B------:R-:W-:Y:S05]  /*5680*/  @!P0 EXIT ;  /* 0x000000000000894d */ /* 0x000fea0003800000 */
[----:B------:R-:W-:Y:S01]  /*5690*/  BAR.SYNC.DEFER_BLOCKING 0x6, 0xa0 ;  /* 0x0182800000007b1d */ /* 0x000fe20000010000 */
[C---:B------:R-:W-:Y:S01]  /*56a0*/  IMAD.SHL.U32 R2, R66.reuse, 0x10, RZ ;  /* 0x0000001042027824 */ /* 0x040fe200078e00ff */
[C---:B------:R-:W-:Y:S01]  /*56b0*/  SHF.L.U32 R23, R66.reuse, 0x10, RZ ;  /* 0x0000001042177819 */ /* 0x040fe200000006ff */
[C---:B------:R-:W-:Y:S01]  /*56c0*/  IMAD.SHL.U32 R65, R66.reuse, 0x2, RZ ;  /* 0x0000000242417824 */ /* 0x040fe200078e00ff */
[----:B------:R-:W-:Y:S01]  /*56d0*/  LOP3.LUT R67, R66, 0x60, RZ, 0xc0, !PT ;  /* 0x0000006042437812 */ /* 0x000fe200078ec0ff */
[----:B------:R-:W-:Y:S01]  /*56e0*/  HFMA2 R61, -RZ, RZ, 0, 0 ;  /* 0x00000000ff3d7431 */ /* 0x000fe200000001ff */
[----:B------:R-:W-:Y:S02]  /*56f0*/  UMOV UR43, 0x400 ;  /* 0x00000400002b7882 */ /* 0x000fe40000000000 */
[----:B------:R-:W1:Y:S01]  /*5700*/  LDC.64 R50, c[0x0][0x8b0] ;  /* 0x00022c00ff327b82 */ /* 0x000e620000000a00 */
[----:B------:R-:W-:Y:S01]  /*5710*/  ULEA UR43, UR52, UR43, 0x18 ;  /* 0x0000002b342b7291 */ /* 0x000fe2000f8ec0ff */
[----:B------:R-:W-:Y:S01]  /*5720*/  LOP3.LUT R3, R2, 0x60, RZ, 0xc0, !PT ;  /* 0x0000006002037812 */ /* 0x000fe200078ec0ff */
[----:B------:R-:W2:Y:S01]  /*5730*/  LDCU.64 UR6, c[0x0][0x890] ;  /* 0x00011200ff0677ac */ /* 0x000ea20008000a00 */
[C---:B------:R-:W-:Y:S01]  /*5740*/  LOP3.LUT R64, R66.reuse, 0x2, RZ, 0xc0, !PT ;  /* 0x0000000242407812 */ /* 0x040fe200078ec0ff */
[----:B------:R-:W-:Y:S01]  /*5750*/  IMAD.MOV.U32 R22, RZ, RZ, RZ ;  /* 0x000000ffff167224 */ /* 0x000fe200078e00ff */
[----:B------:R-:W-:Y:S01]  /*5760*/  LOP3.LUT R65, R3, 0xc, R65, 0xf8, !PT ;  /* 0x0000000c03417812 */ /* 0x000fe200078ef841 */
[----:B------:R-:W-:Y:S01]  /*5770*/  UIADD3 UR4, UPT, UPT, UR43, 0x200, URZ ;  /* 0x000002002b047890 */ /* 0x000fe2000fffe0ff */
[----:B------:R-:W3:Y:S01]  /*5780*/  LDC.64 R48, c[0x0][0x8a8] ;  /* 0x00022a00ff307b82 */ /* 0x000ee20000000a00 */
[----:B------:R-:W-:Y:S01]  /*5790*/  LOP3.LUT R23, R23, 0x600000, RZ, 0xc0, !PT ;  /* 0x0060000017177812 */ /* 0x000fe200078ec0ff */
[----:B------:R-:W-:Y:S01]  /*57a0*/  IMAD.MOV.U32 R59, RZ, RZ, RZ ;  /* 0x000000ffff3b7224 */ /* 0x000fe200078e00ff */
[----:B------:R-:W-:Y:S01]  /*57b0*/  LOP3.LUT R65, R65, 0x790, R2, 0xf8, !PT ;  /* 0x0000079041417812 */ /* 0x000fe200078ef802 */
[----:B------:R-:W4:Y:S01]  /*57c0*/  LDCU UR63, c[0x0][0x370] ;  /* 0x00006e00ff3f77ac */ /* 0x000f220008000800 */
[----:B------:R-:W-:Y:S01]  /*57d0*/  IMAD.U32 R57, RZ, RZ, UR4 ;  /* 0x00000004ff397e24 */ /* 0x000fe2000f8e00ff */
[----:B------:R-:W-:-:S02]  /*57e0*/  LOP3.LUT R66, R66, 0x4, RZ, 0xc0, !PT ;  /* 0x0000000442427812 */ /* 0x000fc400078ec0ff */
[----:B------:R-:W-:Y:S01]  /*57f0*/  MOV R62, RZ ;  /* 0x000000ff003e7202 */ /* 0x000fe20000000f00 */
[----:B------:R-:W4:Y:S01]  /*5800*/  LDS R0, [UR43+0x160] ;  /* 0x0001602bff007984 */ /* 0x000f220008000800 */
[----:B------:R-:W-:Y:S01]  /*5810*/  LEA R65, R65, R57, 0x2 ;  /* 0x0000003941417211 */ /* 0x000fe200078e10ff */
[----:B------:R-:W1:Y:S01]  /*5820*/  LDCU.64 UR54, c[0x0][0x348] ;  /* 0x00006900ff3677ac */ /* 0x000e620008000a00 */
[----:B--2---:R-:W-:Y:S01]  /*5830*/  IMAD.U32 R69, RZ, RZ, UR6 ;  /* 0x00000006ff457e24 */ /* 0x004fe2000f8e00ff */
[----:B------:R-:W-:Y:S02]  /*5840*/  MOV R68, UR7 ;  /* 0x0000000700447c02 */ /* 0x000fe40008000f00 */
[--C-:B------:R-:W-:Y:S01]  /*5850*/  IMAD R64, R64, -0x10, R65.reuse ;  /* 0xfffffff040407824 */ /* 0x100fe200078e0241 */
[----:B------:R-:W2:Y:S01]  /*5860*/  LDCU UR42, c[0x0][0xb0c] ;  /* 0x00016180ff2a77ac */ /* 0x000ea20008000800 */
[----:B------:R-:W-:Y:S01]  /*5870*/  IMAD R63, R66, -0x10, R65 ;  /* 0xfffffff0423f7824 */ /* 0x000fe200078e0241 */
[----:B------:R-:W1:Y:S01]  /*5880*/  LDCU UR39, c[0x0][0xb30] ;  /* 0x00016600ff2777ac */ /* 0x000e620008000800 */
[----:B------:R-:W1:Y:S01]  /*5890*/  LDCU.64 UR60, c[0x0][0x888] ;  /* 0x00011100ff3c77ac */ /* 0x000e620008000a00 */
[----:B------:R-:W1:Y:S01]  /*58a0*/  LDCU.64 UR40, c[0x0][0xb28] ;  /* 0x00016500ff2877ac */ /* 0x000e620008000a00 */
[----:B------:R-:W1:Y:S01]  /*58b0*/  LDCU.128 UR56, c[0x0][0xb10] ;  /* 0x00016200ff3877ac */ /* 0x000e620008000c00 */
[----:B------:R-:W1:Y:S01]  /*58c0*/  LDCU UR62, c[0x0][0x374] ;  /* 0x00006e80ff3e77ac */ /* 0x000e620008000800 */
[----:B------:R-:W-:Y:S01]  /*58d0*/  UMOV UR53, URZ ;  /* 0x000000ff00357c82 */ /* 0x000fe20008000000 */
[----:B------:R-:W-:Y:S01]  /*58e0*/  UMOV UR47, URZ ;  /* 0x000000ff002f7c82 */ /* 0x000fe20008000000 */
[----:B-1234-:R-:W-:-:S07]  /*58f0*/  IMAD.IADD R23, R0, 0x1, R23 ;  /* 0x0000000100177824 */ /* 0x01efce00078e0217 */
.L_x_171:
[----:B------:R-:W-:Y:S02]  /*5900*/  LEA R0, R59, UR43, 0x3 ;  /* 0x0000002b3b007c11 */ /* 0x000fe4000f8e18ff */
[----:B------:R-:W-:Y:S02]  /*5910*/  SHF.L.U32 R2, R61, 0x1f, RZ ;  /* 0x0000001f3d027819 */ /* 0x000fe400000006ff */
[----:B-1----:R-:W-:Y:S02]  /*5920*/  LEA R4, R59, UR43, 0x4 ;  /* 0x0000002b3b047c11 */ /* 0x002fe4000f8e20ff */
[----:B------:R-:W1:Y:S02]  /*5930*/  SYNCS.PHASECHK.TRANS64.TRYWAIT P0, [R0+URZ+0xb0], R2 ;  /* 0x0000b002000075a7 */ /* 0x000e6400080011ff */
[----:B-1-3--:R-:W-:Y:S05]  /*5940*/  @!P0 BRA `(.L_x_96) ;  /* 0x0000006800288947 */ /* 0x00afea0003800000 */
.L_x_231:
[----:B------:R-:W-:Y:S01]  /*5950*/  R2UR UR7, R70 ;  /* 0x00000000460772ca */ /* 0x000fe200000e0000 */
[----:B------:R-:W2:Y:S01]  /*5960*/  LDS.128 R4, [R4+0x140] ;  /* 0x0001400004047984 */ /* 0x000ea20000000c00 */
[----:B-1----:R-:W-:Y:S01]  /*5970*/  VIADD R0, R0, 0xc0 ;  /* 0x000000c000007836 */ /* 0x002fe20000000000 */
[----:B------:R-:W-:Y:S04]  /*5980*/  UISETP.GE.AND UP0, UPT, UR45, 0x1, UPT ;  /* 0x000000012d00788c */ /* 0x000fe8000bf06270 */
[----:B------:R-:W-:Y:S01]  /*5990*/  PRMT R0, RZ, 0x654, R0 ;  /* 0x00000654ff007816 */ /* 0x000fe20000000000 */
[----:B------:R-:W-:Y:S01]  /*59a0*/  @!PT LDS RZ, [RZ] ;  /* 0x00000000fffff984 */ /* 0x000fe20000000800 */
[----:B------:R-:W-:Y:S01]  /*59b0*/  @!PT LDS RZ, [RZ] ;  /* 0x00000000fffff984 */ /* 0x000fe20000000800 */
[----:B------:R-:W-:Y:S01]  /*59c0*/  @!PT LDS RZ, [RZ] ;  /* 0x00000000fffff984 */ /* 0x000fe20000000800 */
[----:B------:R-:W-:Y:S01]  /*59d0*/  @!PT LDS RZ, [RZ] ;  /* 0x00000000fffff984 */ /* 0x000fe20000000800 */
[----:B------:R1:W-:Y:S06]  /*59e0*/  MEMBAR.ALL.CTA ;  /* 0x0000000000007992 */ /* 0x0003ec0000008000 */
[----:B-1----:R-:W1:Y:S02]  /*59f0*/  FENCE.VIEW.ASYNC.S ;  /* 0x00000000000073c6 */ /* 0x002e640000000000 */
[----:B-1----:R1:W-:Y:S01]  /*5a00*/  SYNCS.ARRIVE.TRANS64.RED.A1T0 RZ, [R0+URZ], RZ ;  /* 0x000000ff00ff79a7 */ /* 0x0023e200081004ff */
[----:B--2---:R-:W-:Y:S11]  /*5a10*/  LOP3.LUT P0, RZ, R6, 0x1, RZ, 0xc0, !PT ;  /* 0x0000000106ff7812 */ /* 0x004ff6000780c0ff */
[----:B------:R-:W-:Y:S02]  /*5a20*/  @!UPT UIADD3 URZ, UPT, UPT, URZ, URZ, URZ ;  /* 0x000000fffffff290 */ /* 0x000fe4000fffe0ff */
[----:B------:R-:W-:Y:S01]  /*5a30*/  VOTEU.ANY UP1, P0 ;  /* 0x0000000000ff7886 */ /* 0x000fe20000020100 */
[----:B------:R-:W-:Y:S01]  /*5a40*/  PLOP3.LUT P0, PT, PT, PT, UP1, 0x80, 0x8 ;  /* 0x000000000008781c */ /* 0x000fe20003f0f018 */
[----:B------:R-:W-:Y:S06]  /*5a50*/  UP2UR UR4, UPR, URZ, 0x2 ;  /* 0x00000002ff047883 */ /* 0x000fec0008000000 */
[----:B------:R-:W-:Y:S06]  /*5a60*/  IMAD.U32 R71, RZ, RZ, UR4 ;  /* 0x00000004ff477e24 */ /* 0x000fec000f8e00ff */
[----:B------:R-:W-:Y:S02]  /*5a70*/  @P0 SHF.R.U32.HI R2, RZ, 0x10, R5 ;  /* 0x00000010ff020819 */ /* 0x000fe40000011605 */
[----:B------:R-:W-:Y:S02]  /*5a80*/  @P0 MOV R3, R4 ;  /* 0x0000000400030202 */ /* 0x000fe40000000f00 */
[----:B------:R-:W-:Y:S02]  /*5a90*/  @P0 R2UR UR4, R2 ;  /* 0x00000000020402ca */ /* 0x000fe400000e0000 */
[----:B------:R-:W-:Y:S02]  /*5aa0*/  @P0 LOP3.LUT R4, R5, 0xffff, RZ, 0xc0, !PT ;  /* 0x0000ffff05040812 */ /* 0x000fe400078ec0ff */
[----:B------:R-:W-:Y:S02]  /*5ab0*/  @P0 R2UR UR6, R3 ;  /* 0x00000000030602ca */ /* 0x000fe400000e0000 */
[----:B------:R-:W-:Y:S07]  /*5ac0*/  @P0 R2UR UR5, R4 ;  /* 0x00000000040502ca */ /* 0x000fee00000e0000 */
[----:B------:R-:W-:Y:S02]  /*5ad0*/  @UP1 UMOV UR7, UR4 ;  /* 0x0000000400071c82 */ /* 0x000fe40008000000 */
[----:B------:R-:W-:Y:S02]  /*5ae0*/  IMAD.U32 R70, RZ, RZ, UR7 ;  /* 0x00000007ff467e24 */ /* 0x000fe4000f8e00ff */
[----:B------:R-:W-:Y:S02]  /*5af0*/  @UP1 UMOV UR38, UR6 ;  /* 0x0000000600261c82 */ /* 0x000fe40008000000 */
[----:B------:R-:W-:Y:S01]  /*5b00*/  @UP1 UMOV UR37, UR5 ;  /* 0x0000000500251c82 */ /* 0x000fe20008000000 */
[----:B-1----:R-:W-:Y:S05]  /*5b10*/  BRA.U !UP0, `(.L_x_97) ;  /* 0x0000000108cc7547 */ /* 0x002fea000b800000 */
[----:B------:R-:W1:Y:S01]  /*5b20*/  LDCU UR12, c[0x0][0xb20] ;  /* 0x00016400ff0c77ac */ /* 0x000e620008000800 */
[----:B------:R-:W-:Y:S02]  /*5b30*/  UIMAD.WIDE.U32 UR4, UR62, UR59, URZ ;  /* 0x0000003b3e0472a5 */ /* 0x000fe4000f8e00ff */
[----:B------:R-:W-:Y:S02]  /*5b40*/  UIMAD.WIDE.U32 UR6, UR63, UR56, URZ ;  /* 0x000000383f0672a5 */ /* 0x000fe4000f8e00ff */
[----:B------:R-:W-:Y:S02]  /*5b50*/  UISETP.NE.AND UP0, UPT, UR58, 0x1, UPT ;  /* 0x000000013a00788c */ /* 0x000fe4000bf05270 */
[----:B------:R-:W-:Y:S02]  /*5b60*/  UIMAD.WIDE.U32 UR8, UR37, UR59, URZ ;  /* 0x0000003b250872a5 */ /* 0x000fe4000f8e00ff */
[----:B------:R-:W-:Y:S02]  /*5b70*/  UIMAD.WIDE.U32 UR10, UR38, UR56, URZ ;  /* 0x00000038260a72a5 */ /* 0x000fe4000f8e00ff */
[----:B------:R-:W-:Y:S02]  /*5b80*/  UISETP.NE.AND UP1, UPT, UR42, 0x1, UPT ;  /* 0x000000012a00788c */ /* 0x000fe4000bf25270 */
[----:B------:R-:W-:Y:S01]  /*5b90*/  UISETP.NE.AND UP2, UPT, UR45, 0x1, UPT ;  /* 0x000000012d00788c */ /* 0x000fe2000bf45270 */
[----:B------:R-:W-:Y:S02]  /*5ba0*/  UMOV UR4, UR5 ;  /* 0x0000000500047c82 */ /* 0x000fe40008000000 */
[----:B-1----:R-:W-:Y:S03]  /*5bb0*/  USHF.R.U32.HI UR5, URZ, UR12, UR4 ;  /* 0x0000000cff057299 */ /* 0x002fe60008011604 */
[----:B------:R-:W-:Y:S02]  /*5bc0*/  UMOV UR4, UR7 ;  /* 0x0000000700047c82 */ /* 0x000fe40008000000 */
[----:B------:R-:W-:Y:S02]  /*5bd0*/  USHF.R.U32.HI UR7, URZ, UR57, UR4 ;  /* 0x00000039ff077299 */ /* 0x000fe40008011604 */
[----:B------:R-:W-:Y:S02]  /*5be0*/  USEL UR4, UR62, UR5, !UP0 ;  /* 0x000000053e047287 */ /* 0x000fe4000c000000 */
[----:B------:R-:W-:Y:S01]  /*5bf0*/  USEL UR7, UR63, UR7, !UP1 ;  /* 0x000000073f077287 */ /* 0x000fe2000c800000 */
[----:B------:R-:W-:Y:S01]  /*5c00*/  UMOV UR5, UR9 ;  /* 0x0000000900057c82 */ /* 0x000fe20008000000 */
[----:B------:R-:W-:Y:S02]  /*5c10*/  UIMAD.WIDE.U32 UR8, UR4, UR40, URZ ;  /* 0x00000028040872a5 */ /* 0x000fe4000f8e00ff */
[----:B------:R-:W-:Y:S03]  /*5c20*/  USHF.R.U32.HI UR6, URZ, UR12, UR5 ;  /* 0x0000000cff067299 */ /* 0x000fe60008011605 */
[----:B------:R-:W-:Y:S01]  /*5c30*/  UMOV UR5, UR11 ;  /* 0x0000000b00057c82 */ /* 0x000fe20008000000 */
[----:B------:R-:W-:Y:S02]  /*5c40*/  UIMAD.WIDE.U32 UR10, UR7, UR40, URZ ;  /* 0x00000028070a72a5 */ /* 0x000fe4000f8e00ff */
[----:B------:R-:W-:Y:S02]  /*5c50*/  USHF.R.U32.HI UR12, URZ, UR57, UR5 ;  /* 0x00000039ff0c7299 */ /* 0x000fe40008011605 */
[----:B------:R-:W-:Y:S01]  /*5c60*/  USEL UR6, UR37, UR6, !UP0 ;  /* 0x0000000625067287 */ /* 0x000fe2000c000000 */
[----:B------:R-:W-:Y:S02]  /*5c70*/  UMOV UR5, UR9 ;  /* 0x0000000900057c82 */ /* 0x000fe40008000000 */
[----:B------:R-:W-:Y:S01]  /*5c80*/  UMOV UR10, UR11 ;  /* 0x0000000b000a7c82 */ /* 0x000fe20008000000 */
[----:B------:R-:W-:Y:S02]  /*5c90*/  @UP2 USHF.R.U32.HI UR4, URZ, UR41, UR5 ;  /* 0x00000029ff042299 */ /* 0x000fe40008011605 */
[----:B------:R-:W-:Y:S02]  /*5ca0*/  @UP2 USHF.R.U32.HI UR7, URZ, UR41, UR10 ;  /* 0x00000029ff072299 */ /* 0x000fe4000801160a */
[----:B------:R-:W-:Y:S02]  /*5cb0*/  UIMAD UR4, UR45, UR4, URZ ;  /* 0x000000042d0472a4 */ /* 0x000fe4000f8e02ff */
        /* <DEDUP_REMOVED lines=8> */
[----:B------:R-:W-:Y:S02]  /*5d40*/  USEL UR11, UR6, UR4, !UP2 ;  /* 0x00000004060b7287 */ /* 0x000fe4000d000000 */
[----:B------:R-:W-:Y:S02]  /*5d50*/  UIADD3 UR8, UPT, UPT, -UR5, URZ, URZ ;  /* 0x000000ff05087290 */ /* 0x000fe4000fffe1ff */
[----:B------:R-:W-:Y:S01]  /*5d60*/  UIADD3 UR10, UPT, UPT, -UR11, URZ, URZ ;  /* 0x000000ff0b0a7290 */ /* 0x000fe2000fffe1ff */
[----:B------:R-:W-:Y:S01]  /*5d70*/  @!UP0 UMOV UR4, UR9 ;  /* 0x0000000900048c82 */ /* 0x000fe20008000000 */
[----:B------:R-:W-:Y:S02]  /*5d80*/  UIADD3 UR9, UPT, UPT, -UR6, URZ, URZ ;  /* 0x000000ff06097290 */ /* 0x000fe4000fffe1ff */
[----:B------:R-:W-:Y:S02]  /*5d90*/  @!UP0 USHF.R.U32.HI UR4, URZ, UR41, UR4 ;  /* 0x00000029ff048299 */ /* 0x000fe40008011604 */
[----:B------:R-:W-:Y:S02]  /*5da0*/  UIMAD UR10, UR45, UR10, UR6 ;  /* 0x0000000a2d0a72a4 */ /* 0x000fe4000f8e0206 */
[----:B------:R-:W-:Y:S04]  /*5db0*/  @!UP0 USEL UR4, UR5, UR4, !UP2 ;  /* 0x0000000405048287 */ /* 0x000fe8000d000000 */
[----:B------:R-:W-:Y:S02]  /*5dc0*/  @!UP0 UIMAD UR10, UR7, UR10, UR4 ;  /* 0x0000000a070a82a4 */ /* 0x000fe4000f8e0204 */
[----:B------:R-:W-:Y:S02]  /*5dd0*/  @!UP0 UIADD3 UR11, UPT, UPT, UR11, -UR4, URZ ;  /* 0x800000040b0b8290 */ /* 0x000fe4000fffe0ff */
[----:B------:R-:W-:Y:S02]  /*5de0*/  UIMAD UR7, UR42, UR8, UR38 ;  /* 0x000000082a0772a4 */ /* 0x000fe4000f8e0226 */
[----:B------:R-:W-:Y:S02]  /*5df0*/  @!UP0 UIMAD UR6, UR11, UR45, UR5 ;  /* 0x0000002d0b0682a4 */ /* 0x000fe4000f8e0205 */
[----:B------:R-:W-:Y:S01]  /*5e00*/  UIMAD UR4, UR58, UR9, UR37 ;  /* 0x000000093a0472a4 */ /* 0x000fe2000f8e0225 */
[----:B------:R-:W-:Y:S02]  /*5e10*/  @!UP0 UMOV UR5, UR10 ;  /* 0x0000000a00058c82 */ /* 0x000fe40008000000 */
[----:B------:R-:W-:Y:S02]  /*5e20*/  UIMAD UR38, UR5, UR42, UR7 ;  /* 0x0000002a052672a4 */ /* 0x000fe4000f8e0207 */
[----:B------:R-:W-:Y:S11]  /*5e30*/  UIMAD UR37, UR6, UR58, UR4 ;  /* 0x0000003a062572a4 */ /* 0x000ff6000f8e0204 */
[----:B------:R-:W-:Y:S01]  /*5e40*/  @!UPT UIADD3 URZ, UPT, UPT, URZ, URZ, URZ ;  /* 0x000000fffffff290 */ /* 0x000fe2000fffe0ff */
.L_x_97:
[----:B------:R-:W-:Y:S01]  /*5e50*/  UISETP.NE.AND UP0, UPT, UR39, 0x1, UPT ;  /* 0x000000012700788c */ /* 0x000fe2000bf05270 */
[----:B------:R-:W-:Y:S01]  /*5e60*/  LOP3.LUT P0, RZ, R57, 0x1b0, RZ, 0xc0, !PT ;  /* 0x000001b039ff7812 */ /* 0x000fe2000780c0ff */
[----:B------:R-:W-:Y:S01]  /*5e70*/  USHF.L.U32 UR50, UR16, 0x7, URZ ;  /* 0x0000000710327899 */ /* 0x000fe200080006ff */
[----:B------:R-:W-:Y:S01]  /*5e80*/  BSSY.RECONVERGENT B6, `(.L_x_98) ;  /* 0x0000034000067945 */ /* 0x000fe20003800200 */
[----:B------:R-:W-:Y:S01]  /*5e90*/  USHF.L.U32 UR49, UR20, 0x7, URZ ;  /* 0x0000000714317899 */ /* 0x000fe200080006ff */
[----:B------:R-:W-:Y:S06]  /*5ea0*/  IADD3 R59, PT, PT, R59, 0x1, RZ ;  /* 0x000000013b3b7810 */ /* 0x000fec0007ffe0ff */
[----:B------:R-:W1:Y:S01]  /*5eb0*/  @!UP0 LDCU.128 UR12, c[0x0][0xb10] ;  /* 0x00016200ff0c87ac */ /* 0x000e620008000c00 */
[----:B------:R-:W2:Y:S01]  /*5ec0*/  @!UP0 LDCU UR5, c[0x0][0xb0c] ;  /* 0x00016180ff0587ac */ /* 0x000ea20008000800 */
[----:B------:R-:W3:Y:S01]  /*5ed0*/  @!UP0 LDCU UR10, c[0x0][0xb20] ;  /* 0x00016400ff0a87ac */ /* 0x000ee20008000800 */
[----:B-1----:R-:W-:Y:S02]  /*5ee0*/  UIMAD.WIDE.U32 UR8, UR38, UR12, URZ ;  /* 0x0000000c260872a5 */ /* 0x002fe4000f8e00ff */
[----:B------:R-:W-:Y:S02]  /*5ef0*/  UIMAD.WIDE.U32 UR6, UR37, UR15, URZ ;  /* 0x0000000f250672a5 */ /* 0x000fe4000f8e00ff */
[----:B------:R-:W-:Y:S03]  /*5f00*/  @!UP0 UISETP.NE.AND UP1, UPT, UR14, 0x1, UPT ;  /* 0x000000010e00888c */ /* 0x000fe6000bf25270 */
[----:B------:R-:W-:Y:S01]  /*5f10*/  @!UP0 UMOV UR4, UR9 ;  /* 0x0000000900048c82 */ /* 0x000fe20008000000 */
[----:B--2---:R-:W-:Y:S02]  /*5f20*/  @!UP0 UISETP.NE.AND UP2, UPT, UR5, 0x1, UPT ;  /* 0x000000010500888c */ /* 0x004fe4000bf45270 */
[----:B------:R-:W-:Y:S01]  /*5f30*/  @!UP0 USHF.R.U32.HI UR4, URZ, UR13, UR4 ;  /* 0x0000000dff048299 */ /* 0x000fe20008011604 */
[----:B------:R-:W-:Y:S02]  /*5f40*/  @!UP0 UMOV UR6, UR7 ;  /* 0x0000000700068c82 */ /* 0x000fe40008000000 */
[----:B---3--:R-:W-:Y:S02]  /*5f50*/  @!UP0 USHF.R.U32.HI UR6, URZ, UR10, UR6 ;  /* 0x0000000aff068299 */ /* 0x008fe40008011606 */
[----:B------:R-:W-:Y:S02]  /*5f60*/  @!UP0 USEL UR7, UR38, UR4, !UP2 ;  /* 0x0000000426078287 */ /* 0x000fe4000d000000 */
[----:B------:R-:W-:Y:S04]  /*5f70*/  @!UP0 USEL UR6, UR37, UR6, !UP1 ;  /* 0x0000000625068287 */ /* 0x000fe8000c800000 */
[----:B------:R-:W-:Y:S02]  /*5f80*/  @!UP0 UIADD3 UR4, UPT, UPT, -UR7, UR6, URZ ;  /* 0x0000000607048290 */ /* 0x000fe4000fffe1ff */
[----:B------:R-:W-:Y:S02]  /*5f90*/  @!UP0 UIADD3 UR6, UPT, UPT, UR7, -UR6, URZ ;  /* 0x8000000607068290 */ /* 0x000fe4000fffe0ff */
[----:B------:R-:W-:Y:S02]  /*5fa0*/  @!UP0 UIMAD UR38, UR4, UR5, UR38 ;  /* 0x00000005042682a4 */ /* 0x000fe4000f8e0226 */
[----:B------:R-:W-:Y:S01]  /*5fb0*/  @!UP0 UIMAD UR37, UR6, UR14, UR37 ;  /* 0x0000000e062582a4 */ /* 0x000fe2000f8e0225 */
[----:B------:R-:W-:Y:S11]  /*5fc0*/  @!P0 BRA `(.L_x_99) ;  /* 0x00000000007c8947 */ /* 0x000ff60003800000 */
[----:B------:R-:W1:Y:S01]  /*5fd0*/  LDCU.64 UR8, c[0x4][0x80] ;  /* 0x01001000ff0877ac */ /* 0x000e620008000a00 */
[----:B------:R-:W-:Y:S01]  /*5fe0*/  MOV R2, 0x0 ;  /* 0x0000000000027802 */ /* 0x000fe20000000f00 */
[----:B------:R-:W-:Y:S02]  /*5ff0*/  HFMA2 R12, -RZ, RZ, 0, 5.9604644775390625e-08 ;  /* 0x00000001ff0c7431 */ /* 0x000fe400000001ff */
[----:B------:R-:W-:Y:S01]  /*6000*/  IMAD.MOV.U32 R8, RZ, RZ, 0x70 ;  /* 0x00000070ff087424 */ /* 0x000fe200078e00ff */
[----:B------:R2:W3:Y:S01]  /*6010*/  LDC.64 R14, c[0x4][R2] ;  /* 0x01000000020e7b82 */ /* 0x0004e20000000a00 */
[----:B------:R-:W4:Y:S01]  /*6020*/  LDCU.64 UR6, c[0x4][0x88] ;  /* 0x01001100ff0677ac */ /* 0x000f220008000a00 */
[----:B------:R-:W-:Y:S01]  /*6030*/  IMAD.MOV.U32 R13, RZ, RZ, RZ ;  /* 0x000000ffff0d7224 */ /* 0x000fe200078e00ff */
[----:B------:R-:W2:Y:S01]  /*6040*/  LDCU.64 UR4, c[0x4][0x8] ;  /* 0x01000100ff0477ac */ /* 0x000ea20008000a00 */
[----:B-1----:R-:W-:Y:S01]  /*6050*/  MOV R5, UR9 ;  /* 0x0000000900057c02 */ /* 0x002fe20008000f00 */
[----:B------:R-:W-:Y:S01]  /*6060*/  IMAD.U32 R4, RZ, RZ, UR8 ;  /* 0x00000008ff047e24 */ /* 0x000fe2000f8e00ff */
[----:B----4-:R-:W-:Y:S01]  /*6070*/  MOV R7, UR7 ;  /* 0x0000000700077c02 */ /* 0x010fe20008000f00 */
[----:B------:R-:W-:Y:S01]  /*6080*/  IMAD.U32 R6, RZ, RZ, UR6 ;  /* 0x00000006ff067e24 */ /* 0x000fe2000f8e00ff */
[----:B--2---:R-:W-:Y:S01]  /*6090*/  MOV R11, UR5 ;  /* 0x00000005000b7c02 */ /* 0x004fe20008000f00 */
[----:B------:R-:W-:Y:S02]  /*60a0*/  IMAD.U32 R10, RZ, RZ, UR4 ;  /* 0x00000004ff0a7e24 */ /* 0x000fe4000f8e00ff */
[----:B------:R-:W-:Y:S07]  /*60b0*/  LEPC R20, `(.L_x_100) ;  /* 0x000000001014794e */ /* 0x000fee0000000000 */
[----:B---3-5:R-:W-:Y:S05]  /*60c0*/  CALL.ABS.NOINC R14 ;  /* 0x000000000e007343 */ /* 0x028fea0003c00000 */
.L_x_100:
[----:B------:R-:W1:Y:S01]  /*60d0*/  LDCU.64 UR8, c[0x4][0x80] ;  /* 0x01001000ff0877ac */ /* 0x000e620008000a00 */
[----:B------:R-:W2:Y:S01]  /*60e0*/  LDC.64 R2, c[0x4][R2] ;  /* 0x0100000002027b82 */ /* 0x000ea20000000a00 */
[----:B------:R-:W-:Y:S02]  /*60f0*/  HFMA2 R12, -RZ, RZ, 0, 5.9604644775390625e-08 ;  /* 0x00000001ff0c7431 */ /* 0x000fe400000001ff */
[----:B------:R-:W-:Y:S02]  /*6100*/  IMAD.MOV.U32 R8, RZ, RZ, 0x70 ;  /* 0x00000070ff087424 */ /* 0x000fe400078e00ff */
[----:B------:R-:W-:Y:S01]  /*6110*/  IMAD.MOV.U32 R13, RZ, RZ, RZ ;  /* 0x000000ffff0d7224 */ /* 0x000fe200078e00ff */
[----:B------:R-:W3:Y:S01]  /*6120*/  LDCU.64 UR6, c[0x4][0x88] ;  /* 0x01001100ff0677ac */ /* 0x000ee20008000a00 */
[----:B------:R-:W4:Y:S01]  /*6130*/  LDCU.64 UR4, c[0x4][0x8] ;  /* 0x01000100ff0477ac */ /* 0x000f220008000a00 */
[----:B-1----:R-:W-:Y:S02]  /*6140*/  MOV R4, UR8 ;  /* 0x0000000800047c02 */ /* 0x002fe40008000f00 */
[----:B------:R-:W-:Y:S02]  /*6150*/  MOV R5, UR9 ;  /* 0x0000000900057c02 */ /* 0x000fe40008000f00 */
[----:B---3--:R-:W-:Y:S01]  /*6160*/  MOV R7, UR7 ;  /* 0x0000000700077c02 */ /* 0x008fe20008000f00 */
[----:B------:R-:W-:Y:S01]  /*6170*/  IMAD.U32 R6, RZ, RZ, UR6 ;  /* 0x00000006ff067e24 */ /* 0x000fe2000f8e00ff */
[----:B----4-:R-:W-:Y:S01]  /*6180*/  MOV R11, UR5 ;  /* 0x00000005000b7c02 */ /* 0x010fe20008000f00 */
[----:B------:R-:W-:Y:S02]  /*6190*/  IMAD.U32 R10, RZ, RZ, UR4 ;  /* 0x00000004ff0a7e24 */ /* 0x000fe4000f8e00ff */
[----:B------:R-:W-:Y:S07]  /*61a0*/  LEPC R20, `(.L_x_99) ;  /* 0x000000001014794e */ /* 0x000fee0000000000 */
[----:B--2---:R-:W-:Y:S05]  /*61b0*/  CALL.ABS.NOINC R2 ;  /* 0x0000000002007343 */ /* 0x004fea0003c00000 */
.L_x_99:
[----:B------:R-:W-:Y:S05]  /*61c0*/  BSYNC.RECONVERGENT B6 ;  /* 0x0000000000067941 */ /* 0x000fea0003800200 */
.L_x_98:
[----:B------:R-:W-:Y:S02]  /*61d0*/  R2UR UR6, R56 ;  /* 0x00000000380672ca */ /* 0x000fe400000e0000 */
[----:B------:R-:W-:Y:S02]  /*61e0*/  R2UR UR5, R69 ;  /* 0x00000000450572ca */ /* 0x000fe400000e0000 */
[----:B------:R-:W-:Y:S02]  /*61f0*/  R2UR UR4, R68 ;  /* 0x00000000440472ca */ /* 0x000fe400000e0000 */
[----:B------:R-:W-:Y:S02]  /*6200*/  ISETP.NE.U32.AND P4, PT, R50, RZ, PT ;  /* 0x000000ff3200720c */ /* 0x000fe40003f85070 */
[----:B------:R-:W-:Y:S02]  /*6210*/  ISETP.NE.U32.AND P2, PT, RZ, UR60, PT ;  /* 0x0000003cff007c0c */ /* 0x000fe4000bf45070 */
[----:B------:R-:W-:Y:S02]  /*6220*/  ISETP.NE.AND.EX P4, PT, R51, RZ, PT, P4 ;  /* 0x000000ff3300720c */ /* 0x000fe40003f85340 */
[----:B------:R-:W-:Y:S01]  /*6230*/  ISETP.NE.AND.EX P2, PT, RZ, UR61, PT, P2 ;  /* 0x0000003dff007c0c */ /* 0x000fe2000bf45320 */
[----:B------:R-:W-:Y:S02]  /*6240*/  UISETP.NE.AND UP2, UPT, UR6, URZ, UPT ;  /* 0x000000ff0600728c */ /* 0x000fe4000bf45270 */
[----:B------:R-:W-:Y:S04]  /*6250*/  UISETP.NE.U32.AND UP0, UPT, UR5, URZ, UPT ;  /* 0x000000ff0500728c */ /* 0x000fe8000bf05070 */
[----:B------:R-:W-:Y:S01]  /*6260*/  UISETP.NE.AND.EX UP1, UPT, UR4, URZ, UPT, UP0 ;  /* 0x000000ff0400728c */ /* 0x000fe2000bf25300 */
[----:B------:R-:W-:Y:S01]  /*6270*/  PLOP3.LUT P1, PT, PT, PT, UP2, 0x80, 0x8 ;  /* 0x000000000008781c */ /* 0x000fe20003f2f028 */
[----:B------:R-:W-:Y:S03]  /*6280*/  UPLOP3.LUT UP0, UPT, UPT, UPT, UPT, 0x40, 0x4 ;  /* 0x000000000004789c */ /* 0x000fe60003f0e870 */
[----:B------:R-:W-:Y:S06]  /*6290*/  @UP2 UPLOP3.LUT UP0, UPT, UPT, UPT, UP1, 0x80, 0x8 ;  /* 0x000000000008289c */ /* 0x000fec0003f0f010 */
[----:B------:R-:W-:Y:S01]  /*62a0*/  PLOP3.LUT P0, PT, PT, PT, UP0, 0x80, 0x8 ;  /* 0x000000000008781c */ /* 0x000fe20003f0f008 */
[----:B------:R-:W-:Y:S01]  /*62b0*/  @!UPT UIADD3 URZ, UPT, UPT, URZ, URZ, URZ ;  /* 0x000000fffffff290 */ /* 0x000fe2000fffe0ff */
[----:B------:R-:W-:Y:S11]  /*62c0*/  BRA.U !UP1, `(.L_x_101) ;  /* 0x0000000109407547 */ /* 0x000ff6000b800000 */
[----:B------:R-:W-:Y:S01]  /*62d0*/  UISETP.NE.U32.AND UP0, UPT, UR60, URZ, UPT ;  /* 0x000000ff3c00728c */ /* 0x000fe2000bf05070 */
[----:B------:R-:W-:Y:S01]  /*62e0*/  R2UR UR6, R69 ;  /* 0x00000000450672ca */ /* 0x000fe200000e0000 */
[----:B------:R-:W1:Y:S01]  /*62f0*/  LDCU.64 UR8, c[0x0][0x358] ;  /* 0x00006b00ff0877ac */ /* 0x000e620008000a00 */
[----:B------:R-:W-:Y:S02]  /*6300*/  HFMA2 R52, -RZ, RZ, 0, 5.9604644775390625e-08 ;  /* 0x00000001ff347431 */ /* 0x000fe400000001ff */
[----:B------:R-:W-:Y:S01]  /*6310*/  IMAD.MOV.U32 R0, RZ, RZ, 0x1 ;  /* 0x00000001ff007424 */ /* 0x000fe200078e00ff */
[----:B------:R-:W-:Y:S06]  /*6320*/  UISETP.NE.AND.EX UP0, UPT, UR61, URZ, UPT, UP0 ;  /* 0x000000ff3d00728c */ /* 0x000fec000bf05300 */
[----:B------:R-:W-:Y:S05]  /*6330*/  PLOP3.LUT P3, PT, PT, PT, UP0, 0x80, 0x8 ;  /* 0x000000000008781c */ /* 0x000fea0003f6f008 */
[----:B------:R-:W2:Y:S01]  /*6340*/  @UP0 LDCU.64 UR4, c[0x0][0x888] ;  /* 0x00011100ff0407ac */ /* 0x000ea20008000a00 */
[----:B------:R-:W-:Y:S07]  /*6350*/  @UP0 UIMAD UR6, UR36, UR6, URZ ;  /* 0x00000006240602a4 */ /* 0x000fee000f8e02ff */
[----:B------:R-:W-:Y:S01]  /*6360*/  @!P3 PRMT R52, R0, 0x7610, R52 ;  /* 0x000076100034b816 */ /* 0x000fe20000000034 */
[----:B--2---:R-:W-:Y:S06]  /*6370*/  @UP0 UIMAD.WIDE UR4, UR6, 0x4, UR4 ;  /* 0x00000004060408a5 */ /* 0x004fec000f8e0204 */
[----:B------:R-:W-:Y:S02]  /*6380*/  IMAD.U32 R2, RZ, RZ, UR4 ;  /* 0x00000004ff027e24 */ /* 0x000fe4000f8e00ff */
[----:B------:R-:W-:Y:S03]  /*6390*/  IMAD.U32 R3, RZ, RZ, UR5 ;  /* 0x00000005ff037e24 */ /* 0x000fe6000f8e00ff */
[----:B------:R-:W2:Y:S02]  /*63a0*/  @!UP0 LDCU UR4, c[0x0][0x880] ;  /* 0x00011000ff0487ac */ /* 0x000ea40008000800 */
[----:B-1---5:R1:W5:Y:S02]  /*63b0*/  @P3 LDG.E R27, desc[UR8][R2.64] ;  /* 0x00000008021b3981 */ /* 0x022364000c1e1900 */
[----:B-12---:R-:W-:Y:S02]  /*63c0*/  @!P3 MOV R27, UR4 ;  /* 0x00000004001bbc02 */ /* 0x006fe40008000f00 */
.L_x_101:
[----:B------:R-:W-:Y:S05]  /*63d0*/  @!P4 BRA `(.L_x_102) ;  /* 0x000000000024c947 */ /* 0x000fea0003800000 */
[----:B------:R-:W-:Y:S01]  /*63e0*/  ISETP.NE.U32.AND P3, PT, R48, RZ, PT ;  /* 0x000000ff3000720c */ /* 0x000fe20003f65070 */
[----:B------:R-:W1:Y:S03]  /*63f0*/  LDCU.64 UR4, c[0x0][0x358] ;  /* 0x00006b00ff0477ac */ /* 0x000e660008000a00 */
[----:B------:R-:W-:Y:S11]  /*6400*/  ISETP.NE.AND.EX P3, PT, R49, RZ, PT, P3 ;  /* 0x000000ff3100720c */ /* 0x000ff60003f65330 */
[----:B------:R-:W-:Y:S02]  /*6410*/  @!UPT UIADD3 URZ, UPT, UPT, URZ, URZ, URZ ;  /* 0x000000fffffff290 */ /* 0x000fe4000fffe0ff */
[----:B------:R-:W2:Y:S01]  /*6420*/  @P3 LDC.64 R2, c[0x0][0x8a8] ;  /* 0x00022a00ff023b82 */ /* 0x000ea20000000a00 */
[----:B------:R-:W-:Y:S04]  /*6430*/  @P3 IMAD R0, R50, UR36, RZ ;  /* 0x0000002432003c24 */ /* 0x000fe8000f8e02ff */
[----:B--2---:R-:W-:Y:S05]  /*6440*/  @P3 IMAD.WIDE R2, R0, 0x4, R2 ;  /* 0x0000000400023825 */ /* 0x004fea00078e0202 */
[----:B-1---5:R1:W5:Y:S02]  /*6450*/  @P3 LDG.E R24, desc[UR4][R2.64] ;  /* 0x0000000402183981 */ /* 0x022364000c1e1900 */
[----:B-1----:R-:W2:Y:S02]  /*6460*/  @!P3 LDC R24, c[0x0][0x8a0] ;  /* 0x00022800ff18bb82 */ /* 0x002ea40000000800 */
.L_x_102:
[----:B-----5:R-:W-:Y:S01]  /*6470*/  FSETP.NEU.AND P3, PT, R27, RZ, PT ;  /* 0x000000ff1b00720b */ /* 0x020fe20003f6d000 */
[----:B------:R-:W-:Y:S01]  /*6480*/  BSSY B1, `(.L_x_103) ;  /* 0x0000038000017945 */ /* 0x000fe20003800000 */
[----:B------:R-:W-:Y:S01]  /*6490*/  SEL R3, RZ, 0xffffffff, P2 ;  /* 0xffffffffff037807 */ /* 0x000fe20001000000 */
[----:B------:R-:W-:Y:S01]  /*64a0*/  IMAD.MOV.U32 R74, RZ, RZ, 0x1 ;  /* 0x00000001ff4a7424 */ /* 0x000fe200078e00ff */
[----:B------:R-:W-:Y:S01]  /*64b0*/  @P1 LOP3.LUT P2, RZ, R52, 0xff, RZ, 0xc0, !PT ;  /* 0x000000ff34ff1812 */ /* 0x000fe2000784c0ff */
[----:B------:R-:W-:Y:S01]  /*64c0*/  IMAD R25, R22, 0x80, R23 ;  /* 0x0000008016197824 */ /* 0x000fe200078e0217 */
[----:B------:R-:W-:Y:S01]  /*64d0*/  @P1 SEL R0, RZ, 0xffffffff, P3 ;  /* 0xffffffffff001807 */ /* 0x000fe20001800000 */
[----:B------:R-:W-:Y:S01]  /*64e0*/  IMAD R60, R66, -0x10, R64 ;  /* 0xfffffff0423c7824 */ /* 0x000fe200078e0240 */
[----:B------:R-:W-:Y:S01]  /*64f0*/  LEA R26, R22, UR43, 0x3 ;  /* 0x0000002b161a7c11 */ /* 0x000fe2000f8e18ff */
[----:B------:R-:W-:Y:S01]  /*6500*/  IMAD.MOV.U32 R73, RZ, RZ, RZ ;  /* 0x000000ffff497224 */ /* 0x000fe200078e00ff */
[C---:B------:R-:W-:Y:S02]  /*6510*/  @P0 SEL R0, R3.reuse, R0, !P2 ;  /* 0x0000000003000207 */ /* 0x040fe40005000000 */
[----:B------:R-:W-:Y:S02]  /*6520*/  CS2R R38, SRZ ;  /* 0x0000000000267805 */ /* 0x000fe4000001ff00 */
[----:B------:R-:W-:Y:S02]  /*6530*/  PLOP3.LUT P2, PT, PT, PT, UP1, 0x80, 0x8 ;  /* 0x000000000008781c */ /* 0x000fe40003f4f018 */
[----:B------:R-:W-:Y:S02]  /*6540*/  CS2R R36, SRZ ;  /* 0x0000000000247805 */ /* 0x000fe4000001ff00 */
[----:B------:R-:W-:Y:S02]  /*6550*/  @P1 LOP3.LUT R0, R0, 0x1, RZ, 0xc0, !PT ;  /* 0x0000000100001812 */ /* 0x000fe400078ec0ff */
[----:B------:R-:W-:Y:S02]  /*6560*/  CS2R R34, SRZ ;  /* 0x0000000000227805 */ /* 0x000fe4000001ff00 */
[----:B------:R-:W-:Y:S02]  /*6570*/  LOP3.LUT P4, R58, R52, 0xff, RZ, 0xc0, !PT ;  /* 0x000000ff343a7812 */ /* 0x000fe4000788c0ff */
[----:B------:R-:W-:Y:S02]  /*6580*/  CS2R R32, SRZ ;  /* 0x0000000000207805 */ /* 0x000fe4000001ff00 */
[----:B------:R-:W-:Y:S02]  /*6590*/  ISETP.NE.U32.OR P5, PT, R0, 0x1, !P1 ;  /* 0x000000010000780c */ /* 0x000fe40004fa5470 */
[----:B------:R-:W-:Y:S02]  /*65a0*/  CS2R R42, SRZ ;  /* 0x00000000002a7805 */ /* 0x000fe4000001ff00 */
[----:B------:R-:W-:Y:S02]  /*65b0*/  SEL R2, RZ, 0xffffffff, P3 ;  /* 0xffffffffff027807 */ /* 0x000fe40001800000 */
[----:B------:R-:W-:Y:S02]  /*65c0*/  CS2R R40, SRZ ;  /* 0x0000000000287805 */ /* 0x000fe4000001ff00 */
[----:B------:R-:W-:Y:S02]  /*65d0*/  P2R R72, PR, RZ, 0x20 ;  /* 0x00000020ff487803 */ /* 0x000fe40000000000 */
[----:B------:R-:W-:Y:S02]  /*65e0*/  CS2R R46, SRZ ;  /* 0x00000000002e7805 */ /* 0x000fe4000001ff00 */
[----:B------:R-:W-:Y:S02]  /*65f0*/  CS2R R44, SRZ ;  /* 0x00000000002c7805 */ /* 0x000fe4000001ff00 */
[----:B------:R-:W-:Y:S04]  /*6600*/  @P2 SEL R2, R3, R2, !P4 ;  /* 0x0000000203022207 */ /* 0x000fe80006000000 */
[----:B------:R-:W-:Y:S02]  /*6610*/  LOP3.LUT R2, R2, 0x1, RZ, 0xc0, !PT ;  /* 0x0000000102027812 */ /* 0x000fe400078ec0ff */
[----:B------:R-:W-:Y:S02]  /*6620*/  @P5 SHF.L.U32 R0, RZ, 0x1f, RZ ;  /* 0x0000001fff005819 */ /* 0x000fe400000006ff */
[----:B------:R-:W-:Y:S02]  /*6630*/  ISETP.NE.U32.AND P2, PT, R2, 0x1, PT ;  /* 0x000000010200780c */ /* 0x000fe40003f45070 */
[----:B------:R1:W3:Y:S02]  /*6640*/  @P5 SYNCS.PHASECHK.TRANS64.TRYWAIT P1, [UR43+0x60], R0 ;  /* 0x00006000ff0055a7 */ /* 0x0002e4000802112b */
[----:B------:R-:W-:Y:S02]  /*6650*/  P2R R75, PR, RZ, 0x4 ;  /* 0x00000004ff4b7803 */ /* 0x000fe40000000000 */
[----:B-1----:R-:W-:Y:S04]  /*6660*/  SHF.L.U32 R0, R62, 0x1f, RZ ;  /* 0x0000001f3e007819 */ /* 0x002fe800000006ff */
[----:B------:R1:W4:Y:S01]  /*6670*/  SYNCS.PHASECHK.TRANS64.TRYWAIT P0, [R26+URZ+0xd0], R0 ;  /* 0x0000d0001a0075a7 */ /* 0x00032200080011ff */
[----:B---3--:R-:W-:Y:S01]  /*6680*/  @P5 SEL R74, RZ, 0x1, !P1 ;  /* 0x00000001ff4a5807 */ /* 0x008fe20004800000 */
[----:B-1----:R-:W-:Y:S06]  /*6690*/  @!P5 BRA `(.L_x_104) ;  /* 0x000000000058d947 */ /* 0x002fec0003800000 */
[----:B------:R-:W-:Y:S01]  /*66a0*/  IMAD.MOV.U32 R39, RZ, RZ, RZ ;  /* 0x000000ffff277224 */ /* 0x000fe200078e00ff */
[----:B------:R-:W-:Y:S01]  /*66b0*/  ISETP.NE.AND P1, PT, R74, RZ, PT ;  /* 0x000000ff4a00720c */ /* 0x000fe20003f25270 */
[----:B------:R-:W-:Y:S01]  /*66c0*/  BSSY B0, `(.L_x_105) ;  /* 0x000000c000007945 */ /* 0x000fe20003800000 */
[----:B------:R-:W-:Y:S02]  /*66d0*/  CS2R R46, SRZ ;  /* 0x00000000002e7805 */ /* 0x000fe4000001ff00 */
[----:B------:R-:W-:Y:S02]  /*66e0*/  CS2R R44, SRZ ;  /* 0x00000000002c7805 */ /* 0x000fe4000001ff00 */
[----:B------:R-:W-:Y:S02]  /*66f0*/  CS2R R42, SRZ ;  /* 0x00000000002a7805 */ /* 0x000fe4000001ff00 */
[----:B------:R-:W-:Y:S02]  /*6700*/  CS2R R40, SRZ ;  /* 0x0000000000287805 */ /* 0x000fe4000001ff00 */
[----:B------:R-:W-:Y:S02]  /*6710*/  CS2R R34, SRZ ;  /* 0x0000000000227805 */ /* 0x000fe4000001ff00 */
[----:B------:R-:W-:Y:S02]  /*6720*/  CS2R R32, SRZ ;  /* 0x0000000000207805 */ /* 0x000fe4000001ff00 */
[----:B------:R-:W-:Y:S01]  /*6730*/  CS2R R36, SRZ ;  /* 0x0000000000247805 */ /* 0x000fe2000001ff00 */
[----:B------:R-:W-:Y:S06]  /*6740*/  @P1 BRA `(.L_x_106) ;  /* 0x00000000000c1947 */ /* 0x000fec0003800000 */
[----:B------:R-:W-:Y:S04]  /*6750*/  SHF.L.U32 R3, RZ, 0x1f, RZ ;  /* 0x0000001fff037819 */ /* 0x000fe800000006ff */
[----:B------:R-:W1:Y:S02]  /*6760*/  SYNCS.PHASECHK.TRANS64.TRYWAIT P1, [UR43+0x60], R3 ;  /* 0x00006003ff0075a7 */ /* 0x000e64000802112b */
[----:B-1----:R-:W-:Y:S05]  /*6770*/  @!P1 BRA `(.L_x_107) ;  /* 0x0000005800b09947 */ /* 0x002fea0003800000 */
.L_x_106:
[----:B------:R-:W-:Y:S05]  /*6780*/  BSYNC B0 ;  /* 0x0000000000007941 */ /* 0x000fea0003800000 */
.L_x_105:
[----:B------:R-:W-:Y:S01]  /*6790*/  ISETP.NE.AND P1, PT, R75, RZ, PT ;  /* 0x000000ff4b00720c */ /* 0x000fe20003f25270 */
[----:B------:R-:W-:Y:S11]  /*67a0*/  HFMA2 R73, -RZ, RZ, 0, 5.9604644775390625e-08 ;  /* 0x00000001ff497431 */ /* 0x000ff600000001ff */
[----:B------:R-:W-:Y:S01]  /*67b0*/  @!UPT UIADD3 URZ, UPT, UPT, URZ, URZ, URZ ;  /* 0x000000fffffff290 */ /* 0x000fe2000fffe0ff */
[----:B------:R3:W1:Y:S04]  /*67c0*/  @P1 LDS.128 R44, [R65] ;  /* 0x00000000412c1984 */ /* 0x0006680000000c00 */
[----:B------:R3:W1:Y:S04]  /*67d0*/  @P1 LDS.128 R40, [R64+0x10] ;  /* 0x0000100040281984 */ /* 0x0006680000000c00 */
[----:B------:R3:W1:Y:S04]  /*67e0*/  @P1 LDS.128 R32, [R63+0x20] ;  /* 0x000020003f201984 */ /* 0x0006680000000c00 */
[----:B------:R3:W1:Y:S02]  /*67f0*/  @P1 LDS.128 R36, [R60+0x30] ;  /* 0x000030003c241984 */ /* 0x0006640000000c00 */
.L_x_104:
[----:B------:R-:W-:Y:S05]  /*6800*/  BSYNC B1 ;  /* 0x0000000000017941 */ /* 0x000fea0003800000 */
.L_x_103:
[----:B-1----:R-:W-:Y:S04]  /*6810*/  SHF.R.U32.HI R2, RZ, 0x15, R25 ;  /* 0x00000015ff027819 */ /* 0x002fe80000011619 */
[----:B------:R-:W-:Y:S01]  /*6820*/  LOP3.LUT P1, RZ, R2, 0x3, R53, 0x48, !PT ;  /* 0x0000000302ff7812 */ /* 0x000fe20007824835 */
[----:B------:R-:W-:Y:S01]  /*6830*/  @!UPT UIADD3 URZ, UPT, UPT, URZ, URZ, URZ ;  /* 0x000000fffffff290 */ /* 0x000fe2000fffe0ff */
[----:B----4-:R-:W-:Y:S11]  /*6840*/  @P0 BRA `(.L_x_108) ;  /* 0x0000000000080947 */ /* 0x010ff60003800000 */
[----:B------:R-:W1:Y:S02]  /*6850*/  SYNCS.PHASECHK.TRANS64.TRYWAIT P0, [R26+URZ+0xd0], R0 ;  /* 0x0000d0001a0075a7 */ /* 0x000e6400080011ff */
[----:B-1----:R-:W-:Y:S05]  /*6860*/  @!P0 BRA `(.L_x_109) ;  /* 0x00000058008c8947 */ /* 0x002fea0003800000 */
.L_x_108:
[----:B------:R-:W-:Y:S05]  /*6870*/  @!P1 BRA `(.L_x_110) ;  /* 0x0000000000409947 */ /* 0x000fea0003800000 */
[----:B------:R-:W4:Y:S01]  /*6880*/  LDCU.64 UR8, c[0x4][0x70] ;  /* 0x01000e00ff0877ac */ /* 0x000f220008000a00 */
[----:B------:R-:W-:Y:S01]  /*6890*/  MOV R3, 0x0 ;  /* 0x0000000000037802 */ /* 0x000fe20000000f00 */
[----:B------:R-:W-:Y:S02]  /*68a0*/  HFMA2 R12, -RZ, RZ, 0, 5.9604644775390625e-08 ;  /* 0x00000001ff0c7431 */ /* 0x000fe400000001ff */
[----:B------:R-:W-:Y:S02]  /*68b0*/  IMAD.MOV.U32 R8, RZ, RZ, 0x192 ;  /* 0x00000192ff087424 */ /* 0x000fe400078e00ff */
[----:B------:R-:W-:Y:S01]  /*68c0*/  IMAD.MOV.U32 R13, RZ, RZ, RZ ;  /* 0x000000ffff0d7224 */ /* 0x000fe200078e00ff */
[----:B------:R-:W5:Y:S01]  /*68d0*/  LDCU.64 UR6, c[0x4][0x78] ;  /* 0x01000f00ff0677ac */ /* 0x000f620008000a00 */
[----:B------:R-:W1:Y:S01]  /*68e0*/  LDC.64 R2, c[0x4][R3] ;  /* 0x0100000003027b82 */ /* 0x000e620000000a00 */
[----:B------:R-:W2:Y:S01]  /*68f0*/  LDCU.64 UR4, c[0x4][0x10] ;  /* 0x01000200ff0477ac */ /* 0x000ea20008000a00 */
[----:B----4-:R-:W-:Y:S01]  /*6900*/  MOV R5, UR9 ;  /* 0x0000000900057c02 */ /* 0x010fe20008000f00 */
[----:B------:R-:W-:Y:S01]  /*6910*/  IMAD.U32 R4, RZ, RZ, UR8 ;  /* 0x00000008ff047e24 */ /* 0x000fe2000f8e00ff */
[----:B-----5:R-:W-:Y:S01]  /*6920*/  MOV R7, UR7 ;  /* 0x0000000700077c02 */ /* 0x020fe20008000f00 */
[----:B------:R-:W-:Y:S01]  /*6930*/  IMAD.U32 R6, RZ, RZ, UR6 ;  /* 0x00000006ff067e24 */ /* 0x000fe2000f8e00ff */
[----:B--2---:R-:W-:Y:S01]  /*6940*/  MOV R11, UR5 ;  /* 0x00000005000b7c02 */ /* 0x004fe20008000f00 */
[----:B------:R-:W-:Y:S02]  /*6950*/  IMAD.U32 R10, RZ, RZ, UR4 ;  /* 0x00000004ff0a7e24 */ /* 0x000fe4000f8e00ff */
[----:B------:R-:W-:Y:S07]  /*6960*/  LEPC R20, `(.L_x_110) ;  /* 0x000000001014794e */ /* 0x000fee0000000000 */
[----:B-1-3--:R-:W-:Y:S05]  /*6970*/  CALL.ABS.NOINC R2 ;  /* 0x0000000002007343 */ /* 0x00afea0003c00000 */
.L_x_110:
[----:B------:R-:W-:Y:S01]  /*6980*/  LOP3.LUT R20, R44, 0xffffe000, RZ, 0xc0, !PT ;  /* 0xffffe0002c147812 */ /* 0x000fe200078ec0ff */
[----:B------:R-:W-:Y:S05]  /*6990*/  WARPSYNC.ALL ;  /* 0x0000000000007948 */ /* 0x000fea0003800000 */
[----:B------:R-:W-:Y:S01]  /*69a0*/  R2UR UR4, R25 ;  /* 0x00000000190472ca */ /* 0x000fe200000e0000 */
[----:B------:R-:W-:Y:S01]  /*69b0*/  BSSY.RECONVERGENT B0, `(.L_x_111) ;  /* 0x0000058000007945 */ /* 0x000fe20003800200 */
[----:B------:R-:W-:Y:S11]  /*69c0*/  ISETP.NE.AND P0, PT, R67, RZ, PT ;  /* 0x000000ff4300720c */ /* 0x000ff60003f05270 */
[----:B------:R-:W1:Y:S02]  /*69d0*/  LDTM.x16 R4, tmem[UR4] ;  /* 0x00000004000479ee */ /* 0x000e640008240000 */
[C---:B-12---:R-:W-:Y:S01]  /*69e0*/  FMUL R0, R24.reuse, R4 ;  /* 0x0000000418007220 */ /* 0x046fe20000400000 */
[C---:B------:R-:W-:Y:S01]  /*69f0*/  FMUL R2, R24.reuse, R5 ;  /* 0x0000000518027220 */ /* 0x040fe20000400000 */
[C---:B------:R-:W-:Y:S01]  /*6a00*/  FMUL R4, R24.reuse, R8 ;  /* 0x0000000818047220 */ /* 0x040fe20000400000 */
[C---:B------:R-:W-:Y:S01]  /*6a10*/  FMUL R5, R24.reuse, R9 ;  /* 0x0000000918057220 */ /* 0x040fe20000400000 */
[C---:B------:R-:W-:Y:S01]  /*6a20*/  FMUL R8, R24.reuse, R12 ;  /* 0x0000000c18087220 */ /* 0x040fe20000400000 */
[C---:B------:R-:W-:Y:S01]  /*6a30*/  FMUL R9, R24.reuse, R13 ;  /* 0x0000000d18097220 */ /* 0x040fe20000400000 */
[C---:B------:R-:W-:Y:S01]  /*6a40*/  FMUL R12, R24.reuse, R16 ;  /* 0x00000010180c7220 */ /* 0x040fe20000400000 */
[----:B------:R-:W-:Y:S01]  /*6a50*/  LOP3.LUT R16, R45, 0xffffe000, RZ, 0xc0, !PT ;  /* 0xffffe0002d107812 */ /* 0x000fe200078ec0ff */
[----:B------:R-:W-:Y:S01]  /*6a60*/  FMUL R13, R24, R17 ;  /* 0x00000011180d7220 */ /* 0x000fe20000400000 */
[----:B------:R-:W-:Y:S01]  /*6a70*/  LOP3.LUT R17, R46, 0xffffe000, RZ, 0xc0, !PT ;  /* 0xffffe0002e117812 */ /* 0x000fe200078ec0ff */
[----:B------:R-:W-:Y:S01]  /*6a80*/  FFMA R28, R27, R20, R0 ;  /* 0x000000141b1c7223 */ /* 0x000fe20000000000 */
[----:B------:R-:W-:Y:S01]  /*6a90*/  LOP3.LUT R0, R47, 0xffffe000, RZ, 0xc0, !PT ;  /* 0xffffe0002f007812 */ /* 0x000fe200078ec0ff */
[C---:B------:R-:W-:Y:S01]  /*6aa0*/  FMUL R3, R24.reuse, R6 ;  /* 0x0000000618037220 */ /* 0x040fe20000400000 */
[C---:B------:R-:W-:Y:S01]  /*6ab0*/  FMUL R6, R24.reuse, R10 ;  /* 0x0000000a18067220 */ /* 0x040fe20000400000 */
[C---:B------:R-:W-:Y:S01]  /*6ac0*/  FMUL R7, R24.reuse, R7 ;  /* 0x0000000718077220 */ /* 0x040fe20000400000 */
[----:B------:R-:W-:Y:S01]  /*6ad0*/  F2FP.TF32.F32.PACK_B R28, R28 ;  /* 0x0000001cff1c723e */ /* 0x000fe200024050ff */
[C---:B------:R-:W-:Y:S01]  /*6ae0*/  FMUL R10, R24.reuse, R14 ;  /* 0x0000000e180a7220 */ /* 0x040fe20000400000 */
[----:B------:R-:W-:Y:S01]  /*6af0*/  FMUL R14, R24, R18 ;  /* 0x00000012180e7220 */ /* 0x000fe20000400000 */
[----:B------:R-:W-:Y:S01]  /*6b00*/  LOP3.LUT R18, R40, 0xffffe000, RZ, 0xc0, !PT ;  /* 0xffffe00028127812 */ /* 0x000fe200078ec0ff */
[----:B------:R-:W-:Y:S01]  /*6b10*/  FFMA R29, R27, R16, R2 ;  /* 0x000000101b1d7223 */ /* 0x000fe20000000002 */
[----:B------:R-:W-:Y:S01]  /*6b20*/  LOP3.LUT R2, R41, 0xffffe000, RZ, 0xc0, !PT ;  /* 0xffffe00029027812 */ /* 0x000fe200078ec0ff */
[----:B------:R-:W-:Y:S01]  /*6b30*/  FFMA R30, R27, R17, R3 ;  /* 0x000000111b1e7223 */ /* 0x000fe20000000003 */
[----:B------:R-:W-:Y:S01]  /*6b40*/  LOP3.LUT R3, R43, 0xffffe000, RZ, 0xc0, !PT ;  /* 0xffffe0002b037812 */ /* 0x000fe200078ec0ff */
[C---:B------:R-:W-:Y:S01]  /*6b50*/  FFMA R31, R27.reuse, R0, R7 ;  /* 0x000000001b1f7223 */ /* 0x040fe20000000007 */
[----:B------:R-:W-:Y:S01]  /*6b60*/  LOP3.LUT R0, R42, 0xffffe000, RZ, 0xc0, !PT ;  /* 0xffffe0002a007812 */ /* 0x000fe200078ec0ff */
[C---:B------:R-:W-:Y:S01]  /*6b70*/  FFMA R4, R27.reuse, R18, R4 ;  /* 0x000000121b047223 */ /* 0x040fe20000000004 */
[----:B------:R-:W-:Y:S01]  /*6b80*/  F2FP.TF32.F32.PACK_B R29, R29 ;  /* 0x0000001dff1d723e */ /* 0x000fe200024050ff */
[C---:B------:R-:W-:Y:S01]  /*6b90*/  FFMA R5, R27.reuse, R2, R5 ;  /* 0x000000021b057223 */ /* 0x040fe20000000005 */
[----:B------:R-:W-:Y:S01]  /*6ba0*/  FMUL R11, R24, R11 ;  /* 0x0000000b180b7220 */ /* 0x000fe20000400000 */
[----:B------:R-:W-:Y:S01]  /*6bb0*/  F2FP.TF32.F32.PACK_B R30, R30 ;  /* 0x0000001eff1e723e */ /* 0x000fe200024050ff */
[C---:B------:R-:W-:Y:S01]  /*6bc0*/  FFMA R6, R27.reuse, R0, R6 ;  /* 0x000000001b067223 */ /* 0x040fe20000000006 */
[----:B------:R-:W-:Y:S01]  /*6bd0*/  F2FP.TF32.F32.PACK_B R31, R31 ;  /* 0x0000001fff1f723e */ /* 0x000fe200024050ff */
[----:B------:R-:W-:Y:S01]  /*6be0*/  FFMA R7, R27, R3, R11 ;  /* 0x000000031b077223 */ /* 0x000fe2000000000b */
[----:B------:R-:W-:Y:S01]  /*6bf0*/  LOP3.LUT R2, R32, 0xffffe000, RZ, 0xc0, !PT ;  /* 0xffffe00020027812 */ /* 0x000fe200078ec0ff */
[----:B------:R-:W-:Y:S01]  /*6c00*/  FMUL R15, R24, R15 ;  /* 0x0000000f180f7220 */ /* 0x000fe20000400000 */
[----:B------:R-:W-:Y:S01]  /*6c10*/  LOP3.LUT R16, R33, 0xffffe000, RZ, 0xc0, !PT ;  /* 0xffffe00021107812 */ /* 0x000fe200078ec0ff */
[----:B------:R1:W-:Y:S01]  /*6c20*/  STS.128 [R65], R28 ;  /* 0x0000001c41007388 */ /* 0x0003e20000000c00 */
[----:B------:R-:W-:Y:S01]  /*6c30*/  LOP3.LUT R0, R34, 0xffffe000, RZ, 0xc0, !PT ;  /* 0xffffe00022007812 */ /* 0x000fe200078ec0ff */
[----:B------:R-:W-:Y:S01]  /*6c40*/  FFMA R8, R27, R2, R8 ;  /* 0x000000021b087223 */ /* 0x000fe20000000008 */
[----:B------:R-:W-:Y:S01]  /*6c50*/  LOP3.LUT R2, R35, 0xffffe000, RZ, 0xc0, !PT ;  /* 0xffffe00023027812 */ /* 0x000fe200078ec0ff */
[C---:B------:R-:W-:Y:S01]  /*6c60*/  FFMA R9, R27.reuse, R16, R9 ;  /* 0x000000101b097223 */ /* 0x040fe20000000009 */
[----:B------:R-:W-:Y:S01]  /*6c70*/  F2FP.TF32.F32.PACK_B R4, R4 ;  /* 0x00000004ff04723e */ /* 0x000fe200024050ff */
[C---:B------:R-:W-:Y:S01]  /*6c80*/  FFMA R10, R27.reuse, R0, R10 ;  /* 0x000000001b0a7223 */ /* 0x040fe2000000000a */
[----:B------:R-:W-:Y:S01]  /*6c90*/  F2FP.TF32.F32.PACK_B R5, R5 ;  /* 0x00000005ff05723e */ /* 0x000fe200024050ff */
[----:B------:R-:W-:Y:S01]  /*6ca0*/  FFMA R11, R27, R2, R15 ;  /* 0x000000021b0b7223 */ /* 0x000fe2000000000f */
[----:B------:R-:W-:Y:S01]  /*6cb0*/  F2FP.TF32.F32.PACK_B R6, R6 ;  /* 0x00000006ff06723e */ /* 0x000fe200024050ff */
[----:B------:R-:W-:Y:S01]  /*6cc0*/  FMUL R19, R24, R19 ;  /* 0x0000001318137220 */ /* 0x000fe20000400000 */
[----:B------:R-:W-:Y:S02]  /*6cd0*/  F2FP.TF32.F32.PACK_B R7, R7 ;  /* 0x00000007ff07723e */ /* 0x000fe400024050ff */
[----:B------:R-:W-:Y:S02]  /*6ce0*/  LOP3.LUT R3, R36, 0xffffe000, RZ, 0xc0, !PT ;  /* 0xffffe00024037812 */ /* 0x000fe400078ec0ff */
[----:B------:R-:W-:Y:S01]  /*6cf0*/  LOP3.LUT R0, R37, 0xffffe000, RZ, 0xc0, !PT ;  /* 0xffffe00025007812 */ /* 0x000fe200078ec0ff */
[----:B------:R1:W-:Y:S01]  /*6d00*/  STS.128 [R64+0x10], R4 ;  /* 0x0000100440007388 */ /* 0x0003e20000000c00 */
        /* <DEDUP_REMOVED lines=8> */
[----:B------:R-:W-:Y:S02]  /*6d90*/  F2FP.TF32.F32.PACK_B R10, R10 ;  /* 0x0000000aff0a723e */ /* 0x000fe400024050ff */
[----:B------:R-:W-:Y:S02]  /*6da0*/  F2FP.TF32.F32.PACK_B R11, R11 ;  /* 0x0000000bff0b723e */ /* 0x000fe400024050ff */
[----:B------:R-:W-:Y:S02]  /*6db0*/  F2FP.TF32.F32.PACK_B R12, R12 ;  /* 0x0000000cff0c723e */ /* 0x000fe400024050ff */
[----:B------:R-:W-:Y:S01]  /*6dc0*/  F2FP.TF32.F32.PACK_B R13, R13 ;  /* 0x0000000dff0d723e */ /* 0x000fe200024050ff */
[----:B------:R1:W-:Y:S01]  /*6dd0*/  STS.128 [R63+0x20], R8 ;  /* 0x000020083f007388 */ /* 0x0003e20000000c00 */
[----:B------:R-:W-:Y:S02]  /*6de0*/  F2FP.TF32.F32.PACK_B R14, R14 ;  /* 0x0000000eff0e723e */ /* 0x000fe400024050ff */
[----:B------:R-:W-:Y:S05]  /*6df0*/  F2FP.TF32.F32.PACK_B R15, R15 ;  /* 0x0000000fff0f723e */ /* 0x000fea00024050ff */
[----:B------:R1:W-:Y:S01]  /*6e00*/  STS.128 [R60+0x30], R12 ;  /* 0x0000300c3c007388 */ /* 0x0003e20000000c00 */
[----:B------:R-:W-:Y:S01]  /*6e10*/  @!PT LDS RZ, [RZ] ;  /* 0x00000000fffff984 */ /* 0x000fe20000000800 */
[----:B------:R-:W-:Y:S01]  /*6e20*/  @!PT LDS RZ, [RZ] ;  /* 0x00000000fffff984 */ /* 0x000fe20000000800 */
[----:B------:R-:W-:Y:S01]  /*6e30*/  @!PT LDS RZ, [RZ] ;  /* 0x00000000fffff984 */ /* 0x000fe20000000800 */
[----:B------:R-:W-:Y:S01]  /*6e40*/  @!PT LDS RZ, [RZ] ;  /* 0x00000000fffff984 */ /* 0x000fe20000000800 */
[----:B------:R2:W-:Y:S07]  /*6e50*/  MEMBAR.ALL.CTA ;  /* 0x0000000000007992 */ /* 0x0005ee0000008000 */
[----:B--2---:R-:W2:Y:S02]  /*6e60*/  FENCE.VIEW.ASYNC.S ;  /* 0x00000000000073c6 */ /* 0x004ea40000000000 */
[----:B--2---:R-:W-:Y:S06]  /*6e70*/  BAR.SYNC.DEFER_BLOCKING 0x1, 0x80 ;  /* 0x0042000000007b1d */ /* 0x004fec0000010000 */
[----:B------:R-:W-:Y:S05]  /*6e80*/  @P0 BRA `(.L_x_112) ;  /* 0x0000000000280947 */ /* 0x000fea0003800000 */
[----:B------:R-:W-:Y:S01]  /*6e90*/  UIADD3 UR4, UPT, UPT, UR43, 0x200, URZ ;  /* 0x000002002b047890 */ /* 0x000fe2000fffe0ff */
[----:B------:R-:W-:Y:S05]  /*6ea0*/  UMOV UR51, UR36 ;  /* 0x0000002400337c82 */ /* 0x000fea0008000000 */
[----:B------:R-:W-:Y:S01]  /*6eb0*/  MOV R57, UR4 ;  /* 0x0000000400397c02 */ /* 0x000fe20008000f00 */
[----:B------:R-:W-:Y:S03]  /*6ec0*/  UIADD3 UR4, UP0, UPT, UR54, 0x680, URZ ;  /* 0x0000068036047890 */ /* 0x000fe6000ff1e0ff */
[----:B------:R-:W-:Y:S01]  /*6ed0*/  R2UR UR48, R57 ;  /* 0x00000000393072ca */ /* 0x000fe200000e0000 */
[----:B------:R-:W-:Y:S11]  /*6ee0*/  UIADD3.X UR5, UPT, UPT, URZ, UR55, URZ, UP0, !UPT ;  /* 0x00000037ff057290 */ /* 0x000ff600087fe4ff */
[----:B------:R-:W-:Y:S01]  /*6ef0*/  @!UPT UIADD3 URZ, UPT, UPT, URZ, URZ, URZ ;  /* 0x000000fffffff290 */ /* 0x000fe2000fffe0ff */
[----:B------:R2:W-:Y:S01]  /*6f00*/  UTMASTG.3D [UR48], [UR4] ;  /* 0x00000030040073b5 */ /* 0x0005e20008010000 */
[----:B------:R0:W-:Y:S01]  /*6f10*/  UTMACMDFLUSH ;  /* 0x00000000000079b7 */ /* 0x0001e20000000000 */
[----:B--2---:R-:W-:Y:S04]  /*6f20*/  DEPBAR.LE SB0, 0x1 ;  /* 0x000080400000791a */ /* 0x004fe80000000000 */
.L_x_112:
[----:B------:R-:W-:Y:S05]  /*6f30*/  BSYNC.RECONVERGENT B0 ;  /* 0x0000000000007941 */ /* 0x000fea0003800200 */
.L_x_111:
[----:B------:R-:W-:Y:S01]  /*6f40*/  BAR.SYNC.DEFER_BLOCKING 0x1, 0x80 ;  /* 0x0042000000007b1d */ /* 0x000fe20000010000 */
[----:B------:R-:W-:Y:S01]  /*6f50*/  ISETP.NE.AND P1, PT, R72, RZ, PT ;  /* 0x000000ff4800720c */ /* 0x000fe20003f25270 */
[----:B------:R-:W-:Y:S01]  /*6f60*/  UISETP.NE.AND UP0, UPT, UR53, URZ, UPT ;  /* 0x000000ff3500728c */ /* 0x000fe2000bf05270 */
[----:B------:R-:W-:Y:S11]  /*6f70*/  LEA R2, R73, UR43, 0x3 ;  /* 0x0000002b49027c11 */ /* 0x000ff6000f8e18ff */
[----:B------:R-:W-:Y:S01]  /*6f80*/  @P1 SHF.L.U32 R3, RZ, 0x1f, RZ ;  /* 0x0000001fff031819 */ /* 0x000fe200000006ff */
[----:B------:R-:W-:Y:S06]  /*6f90*/  BRA.U !UP0, `(.L_x_113) ;  /* 0x0000000108247547 */ /* 0x000fec000b800000 */
[----:B-1----:R-:W-:Y:S01]  /*6fa0*/  IMAD.U32 R4, RZ, RZ, UR47 ;  /* 0x0000002fff047e24 */ /* 0x002fe2000f8e00ff */
[----:B------:R-:W-:Y:S01]  /*6fb0*/  MOV R0, UR52 ;  /* 0x0000003400007c02 */ /* 0x000fe20008000f00 */
[----:B------:R-:W-:Y:S03]  /*6fc0*/  UIADD3 UR4, UPT, UPT, UR47, 0x1, URZ ;  /* 0x000000012f047890 */ /* 0x000fe6000fffe0ff */
[----:B------:R-:W-:Y:S01]  /*6fd0*/  @P1 LEA R4, R4, UR43, 0x3 ;  /* 0x0000002b04041c11 */ /* 0x000fe2000f8e18ff */
[----:B------:R-:W-:Y:S04]  /*6fe0*/  UISETP.NE.AND UP0, UPT, UR4, 0x4, UPT ;  /* 0x000000040400788c */ /* 0x000fe8000bf05270 */
[----:B------:R-:W-:Y:S01]  /*6ff0*/  @P1 VIADD R4, R4, 0x80 ;  /* 0x0000008004041836 */ /* 0x000fe20000000000 */
[----:B------:R-:W-:Y:S04]  /*7000*/  USEL UR47, UR4, URZ, UP0 ;  /* 0x000000ff042f7287 */ /* 0x000fe80008000000 */
[----:B------:R-:W-:Y:S04]  /*7010*/  @P1 PRMT R0, R0, 0x654, R4 ;  /* 0x0000065400001816 */ /* 0x000fe80000000004 */
[----:B------:R2:W-:Y:S04]  /*7020*/  @P1 SYNCS.ARRIVE.TRANS64.RED.A1T0 RZ, [R0+URZ], RZ ;  /* 0x000000ff00ff19a7 */ /* 0x0005e800081004ff */
.L_x_113:
[----:B------:R-:W4:Y:S01]  /*7030*/  @P1 SYNCS.PHASECHK.TRANS64.TRYWAIT P0, [R2+URZ+0x60], R3 ;  /* 0x00006003020015a7 */ /* 0x000f2200080011ff */
[----:B------:R-:W-:Y:S01]  /*7040*/  BSSY B1, `(.L_x_114) ;  /* 0x0000016000017945 */ /* 0x000fe20003800000 */
[----:B----4-:R-:W-:Y:S03]  /*7050*/  @P1 SEL R74, RZ, 0x1, !P0 ;  /* 0x00000001ff4a1807 */ /* 0x010fe60004000000 */
[----:B------:R-:W-:Y:S05]  /*7060*/  @!P1 BRA `(.L_x_115) ;  /* 0x00000000004c9947 */ /* 0x000fea0003800000 */
[----:B------:R-:W-:Y:S01]  /*7070*/  ISETP.NE.AND P0, PT, R74, RZ, PT ;  /* 0x000000ff4a00720c */ /* 0x000fe20003f05270 */
[----:B------:R-:W-:Y:S01]  /*7080*/  BSSY B0, `(.L_x_116) ;  /* 0x000000b000007945 */ /* 0x000fe20003800000 */
[----:B------:R-:W-:Y:S11]  /*7090*/  ISETP.NE.AND P1, PT, R75, RZ, PT ;  /* 0x000000ff4b00720c */ /* 0x000ff60003f25270 */
[----:B------:R-:W-:Y:S02]  /*70a0*/  @!UPT UIADD3 URZ, UPT, UPT, URZ, URZ, URZ ;  /* 0x000000fffffff290 */ /* 0x000fe4000fffe0ff */
[C---:B-1----:R-:W-:Y:S01]  /*70b0*/  @P1 IMAD R6, R73.reuse, 0x2000, R65 ;  /* 0x0000200049061824 */ /* 0x042fe200078e0241 */
[C---:B------:R-:W-:Y:S01]  /*70c0*/  @P1 LEA R4, R73.reuse, R63, 0xd ;  /* 0x0000003f49041211 */ /* 0x040fe200078e68ff */
[C---:B------:R-:W-:Y:S02]  /*70d0*/  @P1 IMAD R5, R73.reuse, 0x2000, R64 ;  /* 0x0000200049051824 */ /* 0x040fe400078e0240 */
[----:B------:R-:W-:Y:S01]  /*70e0*/  @P1 IMAD R3, R73, 0x2000, R60 ;  /* 0x0000200049031824 */ /* 0x000fe200078e023c */
[----:B------:R-:W-:Y:S06]  /*70f0*/  @P0 BRA `(.L_x_117) ;  /* 0x00000000000c0947 */ /* 0x000fec0003800000 */
[----:B--2---:R-:W-:Y:S04]  /*7100*/  SHF.L.U32 R0, RZ, 0x1f, RZ ;  /* 0x0000001fff007819 */ /* 0x004fe800000006ff */
[----:B------:R-:W1:Y:S02]  /*7110*/  SYNCS.PHASECHK.TRANS64.TRYWAIT P0, [R2+URZ+0x60], R0 ;  /* 0x00006000020075a7 */ /* 0x000e6400080011ff */
[----:B-1----:R-:W-:Y:S05]  /*7120*/  @!P0 BRA `(.L_x_118) ;  /* 0x0000005000708947 */ /* 0x002fea0003800000 */
.L_x_117:
[----:B------:R-:W-:Y:S05]  /*7130*/  BSYNC B0 ;  /* 0x0000000000007941 */ /* 0x000fea0003800000 */
.L_x_116:
[----:B------:R-:W-:Y:S02]  /*7140*/  ISETP.NE.AND P0, PT, R75, RZ, PT ;  /* 0x000000ff4b00720c */ /* 0x000fe40003f05270 */
[----:B------:R-:W-:Y:S11]  /*7150*/  IADD3 R73, PT, PT, R73, 0x1, RZ ;  /* 0x0000000149497810 */ /* 0x000ff60007ffe0ff */
[----:B------:R4:W1:Y:S04]  /*7160*/  @P0 LDS.128 R44, [R6] ;  /* 0x00000000062c0984 */ /* 0x0008680000000c00 */
[----:B------:R4:W1:Y:S04]  /*7170*/  @P0 LDS.128 R40, [R5+0x10] ;  /* 0x0000100005280984 */ /* 0x0008680000000c00 */
[----:B------:R4:W1:Y:S04]  /*7180*/  @P0 LDS.128 R32, [R4+0x20] ;  /* 0x0000200004200984 */ /* 0x0008680000000c00 */
[----:B------:R4:W1:Y:S02]  /*7190*/  @P0 LDS.128 R36, [R3+0x30] ;  /* 0x0000300003240984 */ /* 0x0008640000000c00 */
.L_x_115:
[----:B------:R-:W-:Y:S05]  /*71a0*/  BSYNC B1 ;  /* 0x0000000000017941 */ /* 0x000fea0003800000 */
.L_x_114:
[----:B-12---:R-:W-:Y:S05]  /*71b0*/  VIADD R0, R25, 0x10 ;  /* 0x0000001019007836 */ /* 0x006fea0000000000 */
[----:B------:R-:W-:Y:S04]  /*71c0*/  SHF.R.U32.HI R0, RZ, 0x15, R0 ;  /* 0x00000015ff007819 */ /* 0x000fe80000011600 */
[----:B------:R-:W-:Y:S11]  /*71d0*/  LOP3.LUT P0, RZ, R0, 0x3, R53, 0x48, !PT ;  /* 0x0000000300ff7812 */ /* 0x000ff60007804835 */
[----:B------:R-:W-:Y:S02]  /*71e0*/  @!UPT UIADD3 URZ, UPT, UPT, URZ, URZ, URZ ;  /* 0x000000fffffff290 */ /* 0x000fe4000fffe0ff */
[----:B------:R-:W-:Y:S05]  /*71f0*/  @!P0 BRA `(.L_x_119) ;  /* 0x0000000000408947 */ /* 0x000fea0003800000 */
[----:B------:R-:W1:Y:S01]  /*7200*/  LDCU.64 UR8, c[0x4][0x70] ;  /* 0x01000e00ff0877ac */ /* 0x000e620008000a00 */
[----:B----4-:R-:W-:Y:S01]  /*7210*/  MOV R3, 0x0 ;  /* 0x0000000000037802 */ /* 0x010fe20000000f00 */
[----:B------:R-:W-:Y:S02]  /*7220*/  HFMA2 R12, -RZ, RZ, 0, 5.9604644775390625e-08 ;  /* 0x00000001ff0c7431 */ /* 0x000fe400000001ff */
[----:B------:R-:W-:Y:S02]  /*7230*/  IMAD.MOV.U32 R8, RZ, RZ, 0x192 ;  /* 0x00000192ff087424 */ /* 0x000fe400078e00ff */
[----:B------:R-:W-:Y:S01]  /*7240*/  IMAD.MOV.U32 R13, RZ, RZ, RZ ;  /* 0x000000ffff0d7224 */ /* 0x000fe200078e00ff */
[----:B------:R-:W2:Y:S01]  /*7250*/  LDCU.64 UR6, c[0x4][0x78] ;  /* 0x01000f00ff0677ac */ /* 0x000ea20008000a00 */
[----:B------:R-:W4:Y:S01]  /*7260*/  LDC.64 R2, c[0x4][R3] ;  /* 0x0100000003027b82 */ /* 0x000f220000000a00 */
[----:B------:R-:W5:Y:S01]  /*7270*/  LDCU.64 UR4, c[0x4][0x10] ;  /* 0x01000200ff0477ac */ /* 0x000f620008000a00 */
[----:B-1----:R-:W-:Y:S01]  /*7280*/  MOV R5, UR9 ;  /* 0x0000000900057c02 */ /* 0x002fe20008000f00 */
[----:B------:R-:W-:Y:S01]  /*7290*/  IMAD.U32 R4, RZ, RZ, UR8 ;  /* 0x00000008ff047e24 */ /* 0x000fe2000f8e00ff */
[----:B--2---:R-:W-:Y:S01]  /*72a0*/  MOV R7, UR7 ;  /* 0x0000000700077c02 */ /* 0x004fe20008000f00 */
[----:B------:R-:W-:Y:S01]  /*72b0*/  IMAD.U32 R6, RZ, RZ, UR6 ;  /* 0x00000006ff067e24 */ /* 0x000fe2000f8e00ff */
[----:B-----5:R-:W-:Y:S01]  /*72c0*/  MOV R11, UR5 ;  /* 0x00000005000b7c02 */ /* 0x020fe20008000f00 */
[----:B------:R-:W-:Y:S02]  /*72d0*/  IMAD.U32 R10, RZ, RZ, UR4 ;  /* 0x00000004ff0a7e24 */ /* 0x000fe4000f8e00ff */
[----:B------:R-:W-:Y:S07]  /*72e0*/  LEPC R20, `(.L_x_119) ;  /* 0x000000001014794e */ /* 0x000fee0000000000 */
[----:B---34-:R-:W-:Y:S05]  /*72f0*/  CALL.ABS.NOINC R2 ;  /* 0x0000000002007343 */ /* 0x018fea0003c00000 */
.L_x_119:
[----:B------:R-:W-:Y:S01]  /*7300*/  ISETP.NE.AND P6, PT, R72, RZ, PT ;  /* 0x000000ff4800720c */ /* 0x000fe20003fc5270 */
[----:B------:R-:W-:Y:S05]  /*7310*/  WARPSYNC.ALL ;  /* 0x0000000000007948 */ /* 0x000fea0003800000 */
[----:B------:R-:W-:Y:S01]  /*7320*/  R2UR UR4, R25 ;  /* 0x00000000190472ca */ /* 0x000fe200000e0000 */
[----:B------:R-:W-:Y:S01]  /*7330*/  IMAD.U32 R0, RZ, RZ, UR47 ;  /* 0x0000002fff007e24 */ /* 0x000fe2000f8e00ff */
[----:B------:R-:W-:Y:S01]  /*7340*/  LOP3.LUT R20, R44, 0xffffe000, RZ, 0xc0, !PT ;  /* 0xffffe0002c147812 */ /* 0x000fe200078ec0ff */
[----:B------:R-:W-:Y:S01]  /*7350*/  IMAD.U32 R21, RZ, RZ, UR52 ;  /* 0x00000034ff157e24 */ /* 0x000fe2000f8e00ff */
[----:B------:R-:W-:Y:S01]  /*7360*/  ISETP.NE.AND P0, PT, R67, RZ, PT ;  /* 0x000000ff4300720c */ /* 0x000fe20003f05270 */
[----:B------:R-:W-:Y:S02]  /*7370*/  BSSY.RECONVERGENT B0, `(.L_x_120) ;  /* 0x000005b000007945 */ /* 0x000fe40003800200 */
[----:B------:R-:W-:Y:S05]  /*7380*/  @P6 LEA R0, R0, UR43, 0x3 ;  /* 0x0000002b00006c11 */ /* 0x000fea000f8e18ff */
[----:B------:R-:W-:Y:S01]  /*7390*/  @P6 VIADD R0, R0, 0x80 ;  /* 0x0000008000006836 */ /* 0x000fe20000000000 */
[----:B----4-:R-:W1:Y:S04]  /*73a0*/  LDTM.x16 R4, tmem[UR4+0x10] ;  /* 0x00001004000479ee */ /* 0x010e680008240000 */
[----:B------:R-:W-:Y:S01]  /*73b0*/  @P6 PRMT R21, R21, 0x654, R0 ;  /* 0x0000065415156816 */ /* 0x000fe20000000000 */
[C---:B-1----:R-:W-:Y:S01]  /*73c0*/  FMUL R0, R24.reuse, R4 ;  /* 0x0000000418007220 */ /* 0x042fe20000400000 */
[C---:B------:R-:W-:Y:S01]  /*73d0*/  FMUL R4, R24.reuse, R8 ;  /* 0x0000000818047220 */ /* 0x040fe20000400000 */
[C---:B------:R-:W-:Y:S01]  /*73e0*/  FMUL R8, R24.reuse, R12 ;  /* 0x0000000c18087220 */ /* 0x040fe20000400000 */
[C---:B------:R-:W-:Y:S01]  /*73f0*/  FMUL R12, R24.reuse, R16 ;  /* 0x00000010180c7220 */ /* 0x040fe20000400000 */
[----:B------:R-:W-:Y:S01]  /*7400*/  LOP3.LUT R16, R45, 0xffffe000, RZ, 0xc0, !PT ;  /* 0xffffe0002d107812 */ /* 0x000fe200078ec0ff */
[C---:B------:R-:W-:Y:S01]  /*7410*/  FMUL R2, R24.reuse, R5 ;  /* 0x0000000518027220 */ /* 0x040fe20000400000 */
[C---:B------:R-:W-:Y:S01]  /*7420*/  FMUL R3, R24.reuse, R6 ;  /* 0x0000000618037220 */ /* 0x040fe20000400000 */
[----:B------:R-:W-:Y:S01]  /*7430*/  FMUL R5, R24, R9 ;  /* 0x0000000918057220 */ /* 0x000fe20000400000 */
[----:B------:R-:W-:Y:S01]  /*7440*/  FFMA R28, R27, R20, R0 ;  /* 0x000000141b1c7223 */ /* 0x000fe20000000000 */
[----:B------:R-:W-:Y:S01]  /*7450*/  LOP3.LUT R0, R46, 0xffffe000, RZ, 0xc0, !PT ;  /* 0xffffe0002e007812 */ /* 0x000fe200078ec0ff */
[C---:B------:R-:W-:Y:S01]  /*7460*/  FMUL R6, R24.reuse, R10 ;  /* 0x0000000a18067220 */ /* 0x040fe20000400000 */
[C---:B------:R-:W-:Y:S01]  /*7470*/  FMUL R9, R24.reuse, R13 ;  /* 0x0000000d18097220 */ /* 0x040fe20000400000 */
[C---:B------:R-:W-:Y:S01]  /*7480*/  FMUL R10, R24.reuse, R14 ;  /* 0x0000000e180a7220 */ /* 0x040fe20000400000 */
[----:B------:R-:W-:Y:S01]  /*7490*/  F2FP.TF32.F32.PACK_B R28, R28 ;  /* 0x0000001cff1c723e */ /* 0x000fe200024050ff */
[C---:B------:R-:W-:Y:S01]  /*74a0*/  FMUL R13, R24.reuse, R17 ;  /* 0x00000011180d7220 */ /* 0x040fe20000400000 */
[----:B------:R-:W-:Y:S01]  /*74b0*/  LOP3.LUT R17, R47, 0xffffe000, RZ, 0xc0, !PT ;  /* 0xffffe0002f117812 */ /* 0x000fe200078ec0ff */
[----:B------:R-:W-:Y:S01]  /*74c0*/  FMUL R14, R24, R18 ;  /* 0x00000012180e7220 */ /* 0x000fe20000400000 */
[----:B------:R-:W-:Y:S01]  /*74d0*/  LOP3.LUT R18, R40, 0xffffe000, RZ, 0xc0, !PT ;  /* 0xffffe00028127812 */ /* 0x000fe200078ec0ff */
[----:B------:R-:W-:Y:S01]  /*74e0*/  FFMA R29, R27, R16, R2 ;  /* 0x000000101b1d7223 */ /* 0x000fe20000000002 */
[----:B------:R-:W-:Y:S01]  /*74f0*/  LOP3.LUT R2, R41, 0xffffe000, RZ, 0xc0, !PT ;  /* 0xffffe00029027812 */ /* 0x000fe200078ec0ff */
[----:B------:R-:W-:Y:S01]  /*7500*/  FMUL R7, R24, R7 ;  /* 0x0000000718077220 */ /* 0x000fe20000400000 */
[----:B------:R-:W-:Y:S01]  /*7510*/  LOP3.LUT R16, R33, 0xffffe000, RZ, 0xc0, !PT ;  /* 0xffffe00021107812 */ /* 0x000fe200078ec0ff */
[C---:B------:R-:W-:Y:S01]  /*7520*/  FFMA R30, R27.reuse, R0, R3 ;  /* 0x000000001b1e7223 */ /* 0x040fe20000000003 */
[----:B------:R-:W-:Y:S01]  /*7530*/  LOP3.LUT R0, R42, 0xffffe000, RZ, 0xc0, !PT ;  /* 0xffffe0002a007812 */ /* 0x000fe200078ec0ff */
[C---:B------:R-:W-:Y:S01]  /*7540*/  FFMA R31, R27.reuse, R17, R7 ;  /* 0x000000111b1f7223 */ /* 0x040fe20000000007 */
[----:B------:R-:W-:Y:S01]  /*7550*/  F2FP.TF32.F32.PACK_B R29, R29 ;  /* 0x0000001dff1d723e */ /* 0x000fe200024050ff */
[C---:B------:R-:W-:Y:S01]  /*7560*/  FFMA R4, R27.reuse, R18, R4 ;  /* 0x000000121b047223 */ /* 0x040fe20000000004 */
[----:B------:R-:W-:Y:S01]  /*7570*/  F2FP.TF32.F32.PACK_B R30, R30 ;  /* 0x0000001eff1e723e */ /* 0x000fe200024050ff */
[----:B------:R-:W-:Y:S01]  /*7580*/  FFMA R5, R27, R2, R5 ;  /* 0x000000021b057223 */ /* 0x000fe20000000005 */
[----:B------:R-:W-:Y:S01]  /*7590*/  LOP3.LUT R2, R43, 0xffffe000, RZ, 0xc0, !PT ;  /* 0xffffe0002b027812 */ /* 0x000fe200078ec0ff */
[----:B------:R-:W-:Y:S01]  /*75a0*/  FMUL R11, R24, R11 ;  /* 0x0000000b180b7220 */ /* 0x000fe20000400000 */
[----:B------:R-:W-:Y:S01]  /*75b0*/  F2FP.TF32.F32.PACK_B R31, R31 ;  /* 0x0000001fff1f723e */ /* 0x000fe200024050ff */
[C---:B------:R-:W-:Y:S01]  /*75c0*/  FFMA R6, R27.reuse, R0, R6 ;  /* 0x000000001b067223 */ /* 0x040fe20000000006 */
[----:B------:R-:W-:Y:S01]  /*75d0*/  LOP3.LUT R3, R32, 0xffffe000, RZ, 0xc0, !PT ;  /* 0xffffe00020037812 */ /* 0x000fe200078ec0ff */
[----:B------:R-:W-:Y:S01]  /*75e0*/  FFMA R7, R27, R2, R11 ;  /* 0x000000021b077223 */ /* 0x000fe2000000000b */
[----:B------:R-:W-:Y:S01]  /*75f0*/  F2FP.TF32.F32.PACK_B R4, R4 ;  /* 0x00000004ff04723e */ /* 0x000fe200024050ff */
[----:B------:R1:W-:Y:S01]  /*7600*/  STS.128 [R65+0x2000], R28 ;  /* 0x0020001c41007388 */ /* 0x0003e20000000c00 */
[----:B------:R-:W-:Y:S01]  /*7610*/  LOP3.LUT R0, R34, 0xffffe000, RZ, 0xc0, !PT ;  /* 0xffffe00022007812 */ /* 0x000fe200078ec0ff */
[----:B------:R-:W-:Y:S01]  /*7620*/  FMUL R15, R24, R15 ;  /* 0x0000000f180f7220 */ /* 0x000fe20000400000 */
[----:B------:R-:W-:Y:S01]  /*7630*/  LOP3.LUT R2, R35, 0xffffe000, RZ, 0xc0, !PT ;  /* 0xffffe00023027812 */ /* 0x000fe200078ec0ff */
[C---:B------:R-:W-:Y:S01]  /*7640*/  FFMA R8, R27.reuse, R3, R8 ;  /* 0x000000031b087223 */ /* 0x040fe20000000008 */
[----:B------:R-:W-:Y:S01]  /*7650*/  F2FP.TF32.F32.PACK_B R5, R5 ;  /* 0x00000005ff05723e */ /* 0x000fe200024050ff */
[C---:B------:R-:W-:Y:S01]  /*7660*/  FFMA R9, R27.reuse, R16, R9 ;  /* 0x000000101b097223 */ /* 0x040fe20000000009 */
[----:B------:R-:W-:Y:S01]  /*7670*/  F2FP.TF32.F32.PACK_B R6, R6 ;  /* 0x00000006ff06723e */ /* 0x000fe200024050ff */
[C---:B------:R-:W-:Y:S01]  /*7680*/  FFMA R10, R27.reuse, R0, R10 ;  /* 0x000000001b0a7223 */ /* 0x040fe2000000000a */
[----:B------:R-:W-:Y:S01]  /*7690*/  F2FP.TF32.F32.PACK_B R7, R7 ;  /* 0x00000007ff07723e */ /* 0x000fe200024050ff */
[----:B------:R-:W-:Y:S01]  /*76a0*/  FFMA R11, R27, R2, R15 ;  /* 0x000000021b0b7223 */ /* 0x000fe2000000000f */
[----:B------:R-:W-:Y:S01]  /*76b0*/  LOP3.LUT R0, R36, 0xffffe000, RZ, 0xc0, !PT ;  /* 0xffffe00024007812 */ /* 0x000fe200078ec0ff */
[----:B------:R-:W-:Y:S01]  /*76c0*/  FMUL R19, R24, R19 ;  /* 0x0000001318137220 */ /* 0x000fe20000400000 */
        /* <DEDUP_REMOVED lines=16> */
[----:B------:R-:W-:Y:S02]  /*77d0*/  F2FP.TF32.F32.PACK_B R15, R15 ;  /* 0x0000000fff0f723e */ /* 0x000fe400024050ff */
[----:B------:R-:W-:Y:S02]  /*77e0*/  LEA R0, R73, UR43, 0x3 ;  /* 0x0000002b49007c11 */ /* 0x000fe4000f8e18ff */
[----:B------:R-:W-:Y:S01]  /*77f0*/  @P6 SHF.L.U32 R2, RZ, 0x1f, RZ ;  /* 0x0000001fff026819 */ /* 0x000fe200000006ff */
        /* <DEDUP_REMOVED lines=9> */
[----:B------:R-:W-:Y:S02]  /*7890*/  UIADD3 UR4, UP0, UPT, UR54, 0x680, URZ ;  /* 0x0000068036047890 */ /* 0x000fe4000ff1e0ff */
[----:B------:R-:W-:Y:S02]  /*78a0*/  UIADD3 UR9, UPT, UPT, UR49, 0x10, URZ ;  /* 0x0000001031097890 */ /* 0x000fe4000fffe0ff */
[----:B------:R-:W-:Y:S02]  /*78b0*/  UIADD3 UR8, UPT, UPT, UR43, 0x2200, URZ ;  /* 0x000022002b087890 */ /* 0x000fe4000fffe0ff */
[----:B------:R-:W-:Y:S01]  /*78c0*/  UIADD3.X UR5, UPT, UPT, URZ, UR55, URZ, UP0, !UPT ;  /* 0x00000037ff057290 */ /* 0x000fe200087fe4ff */
[----:B------:R-:W-:Y:S01]  /*78d0*/  UMOV UR10, UR50 ;  /* 0x00000032000a7c82 */ /* 0x000fe20008000000 */
[----:B------:R-:W-:Y:S07]  /*78e0*/  UMOV UR11, UR36 ;  /* 0x00000024000b7c82 */ /* 0x000fee0008000000 */
[----:B------:R2:W-:Y:S01]  /*78f0*/  UTMASTG.3D [UR8], [UR4] ;  /* 0x00000008040073b5 */ /* 0x0005e20008010000 */
[----:B------:R0:W-:Y:S01]  /*7900*/  UTMACMDFLUSH ;  /* 0x00000000000079b7 */ /* 0x0001e20000000000 */
[----:B--2---:R-:W-:Y:S04]  /*7910*/  DEPBAR.LE SB0, 0x1 ;  /* 0x000080400000791a */ /* 0x004fe80000000000 */
.L_x_121:
[----:B------:R-:W-:Y:S05]  /*7920*/  BSYNC.RECONVERGENT B0 ;  /* 0x0000000000007941 */ /* 0x000fea0003800200 */
.L_x_120:
[----:B------:R-:W-:Y:S01]  /*7930*/  BAR.SYNC.DEFER_BLOCKING 0x1, 0x80 ;  /* 0x0042000000007b1d */ /* 0x000fe20000010000 */
[----:B------:R-:W-:Y:S04]  /*7940*/  UIADD3 UR4, UPT, UPT, UR47, 0x1, URZ ;  /* 0x000000012f047890 */ /* 0x000fe8000fffe0ff */
[----:B------:R-:W-:Y:S04]  /*7950*/  UISETP.NE.AND UP0, UPT, UR4, 0x4, UPT ;  /* 0x000000040400788c */ /* 0x000fe8000bf05270 */
[----:B------:R-:W-:Y:S01]  /*7960*/  USEL UR46, UR4, URZ, UP0 ;  /* 0x000000ff042e7287 */ /* 0x000fe20008000000 */
[----:B------:R2:W-:Y:S01]  /*7970*/  @P6 SYNCS.ARRIVE.TRANS64.RED.A1T0 RZ, [R21+URZ], RZ ;  /* 0x000000ff15ff69a7 */ /* 0x0005e200081004ff */
[----:B------:R-:W-:Y:S01]  /*7980*/  BSSY B1, `(.L_x_122) ;  /* 0x0000017000017945 */ /* 0x000fe20003800000 */
[----:B------:R-:W4:Y:S02]  /*7990*/  @P6 SYNCS.PHASECHK.TRANS64.TRYWAIT P0, [R0+URZ+0x60], R2 ;  /* 0x00006002000065a7 */ /* 0x000f2400080011ff */
[----:B----4-:R-:W-:Y:S01]  /*79a0*/  @P6 SEL R74, RZ, 0x1, !P0 ;  /* 0x00000001ff4a6807 */ /* 0x010fe20004000000 */
[----:B--2---:R-:W-:Y:S06]  /*79b0*/  @!P6 BRA `(.L_x_123) ;  /* 0x00000000004ce947 */ /* 0x004fec0003800000 */
        /* <DEDUP_REMOVED lines=9> */
[----:B------:R-:W-:Y:S04]  /*7a50*/  SHF.L.U32 R6, RZ, 0x1f, RZ ;  /* 0x0000001fff067819 */ /* 0x000fe800000006ff */
[----:B------:R-:W1:Y:S02]  /*7a60*/  SYNCS.PHASECHK.TRANS64.TRYWAIT P0, [R0+URZ+0x60], R6 ;  /* 0x00006006000075a7 */ /* 0x000e6400080011ff */
[----:B-1----:R-:W-:Y:S05]  /*7a70*/  @!P0 BRA `(.L_x_126) ;  /* 0x0000004800308947 */ /* 0x002fea0003800000 */
.L_x_125:
[----:B------:R-:W-:Y:S05]  /*7a80*/  BSYNC B0 ;  /* 0x0000000000007941 */ /* 0x000fea0003800000 */
.L_x_124:
[----:B------:R-:W-:Y:S02]  /*7a90*/  ISETP.NE.AND P0, PT, R75, RZ, PT ;  /* 0x000000ff4b00720c */ /* 0x000fe40003f05270 */
[----:B------:R-:W-:Y:S11]  /*7aa0*/  IADD3 R73, PT, PT, R73, 0x1, RZ ;  /* 0x0000000149497810 */ /* 0x000ff60007ffe0ff */
[----:B------:R2:W4:Y:S04]  /*7ab0*/  @P0 LDS.128 R44, [R5] ;  /* 0x00000000052c0984 */ /* 0x0005280000000c00 */
[----:B------:R2:W1:Y:S04]  /*7ac0*/  @P0 LDS.128 R40, [R4+0x10] ;  /* 0x0000100004280984 */ /* 0x0004680000000c00 */
[----:B------:R2:W1:Y:S04]  /*7ad0*/  @P0 LDS.128 R32, [R3+0x20] ;  /* 0x0000200003200984 */ /* 0x0004680000000c00 */
[----:B------:R2:W1:Y:S02]  /*7ae0*/  @P0 LDS.128 R36, [R2+0x30] ;  /* 0x0000300002240984 */ /* 0x0004640000000c00 */
.L_x_123:
[----:B------:R-:W-:Y:S05]  /*7af0*/  BSYNC B1 ;  /* 0x0000000000017941 */ /* 0x000fea0003800000 */
.L_x_122:
[----:B-1----:R-:W-:Y:S05]  /*7b00*/  VIADD R0, R25, 0x20 ;  /* 0x0000002019007836 */ /* 0x002fea0000000000 */
[----:B------:R-:W-:Y:S04]  /*7b10*/  SHF.R.U32.HI R0, RZ, 0x15, R0 ;  /* 0x00000015ff007819 */ /* 0x000fe80000011600 */
[----:B------:R-:W-:Y:S11]  /*7b20*/  LOP3.LUT P0, RZ, R0, 0x3, R53, 0x48, !PT ;  /* 0x0000000300ff7812 */ /* 0x000ff60007804835 */
[----:B------:R-:W-:Y:S02]  /*7b30*/  @!UPT UIADD3 URZ, UPT, UPT, URZ, URZ, URZ ;  /* 0x000000fffffff290 */ /* 0x000fe4000fffe0ff */
[----:B------:R-:W-:Y:S05]  /*7b40*/  @!P0 BRA `(.L_x_127) ;  /* 0x0000000000408947 */ /* 0x000fea0003800000 */
[----:B------:R-:W1:Y:S01]  /*7b50*/  LDCU.64 UR8, c[0x4][0x70] ;  /* 0x01000e00ff0877ac */ /* 0x000e620008000a00 */
[----:B--2---:R-:W-:Y:S01]  /*7b60*/  MOV R3, 0x0 ;  /* 0x0000000000037802 */ /* 0x004fe20000000f00 */
[----:B------:R-:W-:Y:S02]  /*7b70*/  HFMA2 R12, -RZ, RZ, 0, 5.9604644775390625e-08 ;  /* 0x00000001ff0c7431 */ /* 0x000fe400000001ff */
[----:B------:R-:W-:Y:S02]  /*7b80*/  IMAD.MOV.U32 R8, RZ, RZ, 0x192 ;  /* 0x00000192ff087424 */ /* 0x000fe400078e00ff */
[----:B------:R-:W-:Y:S01]  /*7b90*/  IMAD.MOV.U32 R13, RZ, RZ, RZ ;  /* 0x000000ffff0d7224 */ /* 0x000fe200078e00ff */
[----:B------:R-:W2:Y:S01]  /*7ba0*/  LDCU.64 UR6, c[0x4][0x78] ;  /* 0x01000f00ff0677ac */ /* 0x000ea20008000a00 */
[----:B------:R-:W3:Y:S01]  /*7bb0*/  LDC.64 R2, c[0x4][R3] ;  /* 0x0100000003027b82 */ /* 0x000ee20000000a00 */
        /* <DEDUP_REMOVED lines=9> */
.L_x_127:
[----:B------:R-:W-:Y:S01]  /*7c50*/  ISETP.NE.AND P6, PT, R72, RZ, PT ;  /* 0x000000ff4800720c */ /* 0x000fe20003fc5270 */
[----:B------:R-:W-:Y:S05]  /*7c60*/  WARPSYNC.ALL ;  /* 0x0000000000007948 */ /* 0x000fea0003800000 */
[----:B------:R-:W-:Y:S01]  /*7c70*/  R2UR UR4, R25 ;  /* 0x00000000190472ca */ /* 0x000fe200000e0000 */
[----:B------:R-:W-:Y:S01]  /*7c80*/  IMAD.U32 R0, RZ, RZ, UR46 ;  /* 0x0000002eff007e24 */ /* 0x000fe2000f8e00ff */
[----:B----4-:R-:W-:Y:S01]  /*7c90*/  LOP3.LUT R20, R44, 0xffffe000, RZ, 0xc0, !PT ;  /* 0xffffe0002c147812 */ /* 0x010fe200078ec0ff */
[----:B------:R-:W-:Y:S01]  /*7ca0*/  IMAD.U32 R21, RZ, RZ, UR52 ;  /* 0x00000034ff157e24 */ /* 0x000fe2000f8e00ff */
[----:B------:R-:W-:Y:S01]  /*7cb0*/  ISETP.NE.AND P0, PT, R67, RZ, PT ;  /* 0x000000ff4300720c */ /* 0x000fe20003f05270 */
[----:B------:R-:W-:Y:S02]  /*7cc0*/  BSSY.RECONVERGENT B0, `(.L_x_128) ;  /* 0x000005b000007945 */ /* 0x000fe40003800200 */
[----:B------:R-:W-:Y:S05]  /*7cd0*/  @P6 LEA R0, R0, UR43, 0x3 ;  /* 0x0000002b00006c11 */ /* 0x000fea000f8e18ff */
[----:B------:R-:W-:Y:S01]  /*7ce0*/  @P6 VIADD R0, R0, 0x80 ;  /* 0x0000008000006836 */ /* 0x000fe20000000000 */
[----:B--2---:R-:W1:Y:S04]  /*7cf0*/  LDTM.x16 R4, tmem[UR4+0x20] ;  /* 0x00002004000479ee */ /* 0x004e680008240000 */
        /* <DEDUP_REMOVED lines=87> */
.L_x_129:
[----:B------:R-:W-:Y:S05]  /*8270*/  BSYNC.RECONVERGENT B0 ;  /* 0x0000000000007941 */ /* 0x000fea0003800200 */
.L_x_128:
[----:B------:R-:W-:Y:S01]  /*8280*/  BAR.SYNC.DEFER_BLOCKING 0x1, 0x80 ;  /* 0x0042000000007b1d */ /* 0x000fe20000010000 */
[----:B------:R-:W-:Y:S01]  /*8290*/  UIADD3 UR4, UPT, UPT, UR46, 0x1, URZ ;  /* 0x000000012e047890 */ /* 0x000fe2000fffe0ff */
[----:B------:R-:W-:Y:S03]  /*82a0*/  HFMA2 R76, -RZ, RZ, 0, 0 ;  /* 0x00000000ff4c7431 */ /* 0x000fe600000001ff */
        /* <DEDUP_REMOVED lines=19> */
.L_x_133:
[----:B------:R-:W-:Y:S05]  /*83e0*/  BSYNC B0 ;  /* 0x0000000000007941 */ /* 0x000fea0003800000 */
.L_x_132:
[----:B------:R-:W-:Y:S01]  /*83f0*/  ISETP.NE.AND P0, PT, R75, RZ, PT ;  /* 0x000000ff4b00720c */ /* 0x000fe20003f05270 */
[----:B------:R-:W-:Y:S11]  /*8400*/  VIADD R73, R73, 0x1 ;  /* 0x0000000149497836 */ /* 0x000ff60000000000 */
[----:B------:R-:W-:Y:S01]  /*8410*/  @!UPT UIADD3 URZ, UPT, UPT, URZ, URZ, URZ ;  /* 0x000000fffffff290 */ /* 0x000fe2000fffe0ff */
[----:B------:R2:W4:Y:S04]  /*8420*/  @P0 LDS.128 R44, [R5] ;  /* 0x00000000052c0984 */ /* 0x0005280000000c00 */
[----:B------:R2:W1:Y:S04]  /*8430*/  @P0 LDS.128 R40, [R4+0x10] ;  /* 0x0000100004280984 */ /* 0x0004680000000c00 */
[----:B------:R2:W1:Y:S04]  /*8440*/  @P0 LDS.128 R32, [R3+0x20] ;  /* 0x0000200003200984 */ /* 0x0004680000000c00 */
[----:B------:R2:W1:Y:S01]  /*8450*/  @P0 LDS.128 R36, [R2+0x30] ;  /* 0x0000300002240984 */ /* 0x0004620000000c00 */
[C---:B------:R-:W-:Y:S04]  /*8460*/  ISETP.NE.AND P0, PT, R73.reuse, 0x4, PT ;  /* 0x000000044900780c */ /* 0x040fe80003f05270 */
[----:B------:R-:W-:Y:S02]  /*8470*/  SEL R73, R73, RZ, P0 ;  /* 0x000000ff49497207 */ /* 0x000fe40000000000 */
[----:B------:R-:W-:Y:S02]  /*8480*/  SEL R76, RZ, 0x1, P0 ;  /* 0x00000001ff4c7807 */ /* 0x000fe40000000000 */
.L_x_131:
[----:B------:R-:W-:Y:S05]  /*8490*/  BSYNC B1 ;  /* 0x0000000000017941 */ /* 0x000fea0003800000 */
.L_x_130:
        /* <DEDUP_REMOVED lines=21> */
.L_x_135:
        /* <DEDUP_REMOVED lines=79> */
[----:B------:R-:W-:Y:S01]  /*8ae0*/  @P6 SHF.L.U32 R2, R76, 0x1f, RZ ;  /* 0x0000001f4c026819 */ /* 0x000fe200000006ff */
        /* <DEDUP_REMOVED lines=18> */
.L_x_137:
[----:B------:R-:W-:Y:S05]  /*8c10*/  BSYNC.RECONVERGENT B0 ;  /* 0x0000000000007941 */ /* 0x000fea0003800200 */
.L_x_136:
        /* <DEDUP_REMOVED lines=18> */
[----:B------:R-:W-:Y:S04]  /*8d40*/  SHF.L.U32 R6, R76, 0x1f, RZ ;  /* 0x0000001f4c067819 */ /* 0x000fe800000006ff */
[----:B------:R-:W1:Y:S02]  /*8d50*/  SYNCS.PHASECHK.TRANS64.TRYWAIT P0, [R0+URZ+0x60], R6 ;  /* 0x00006006000075a7 */ /* 0x000e6400080011ff */
[----:B-1----:R-:W-:Y:S05]  /*8d60*/  @!P0 BRA `(.L_x_142) ;  /* 0x00000034009c8947 */ /* 0x002fea0003800000 */
.L_x_141:
[----:B------:R-:W-:Y:S05]  /*8d70*/  BSYNC B0 ;  /* 0x0000000000007941 */ /* 0x000fea0003800000 */
.L_x_140:
[----:B------:R-:W-:Y:S01]  /*8d80*/  ISETP.NE.AND P0, PT, R75, RZ, PT ;  /* 0x000000ff4b00720c */ /* 0x000fe20003f05270 */
[----:B------:R-:W-:Y:S11]  /*8d90*/  VIADD R73, R73, 0x1 ;  /* 0x0000000149497836 */ /* 0x000ff60000000000 */
[----:B------:R-:W-:Y:S01]  /*8da0*/  @!UPT UIADD3 URZ, UPT, UPT, URZ, URZ, URZ ;  /* 0x000000fffffff290 */ /* 0x000fe2000fffe0ff */
[----:B------:R2:W4:Y:S04]  /*8db0*/  @P0 LDS.128 R44, [R5] ;  /* 0x00000000052c0984 */ /* 0x0005280000000c00 */
[----:B------:R2:W2:Y:S04]  /*8dc0*/  @P0 LDS.128 R40, [R4+0x10] ;  /* 0x0000100004280984 */ /* 0x0004a80000000c00 */
[----:B------:R2:W2:Y:S04]  /*8dd0*/  @P0 LDS.128 R32, [R3+0x20] ;  /* 0x0000200003200984 */ /* 0x0004a80000000c00 */
[----:B------:R2:W2:Y:S01]  /*8de0*/  @P0 LDS.128 R36, [R2+0x30] ;  /* 0x0000300002240984 */ /* 0x0004a20000000c00 */
[C---:B------:R-:W-:Y:S04]  /*8df0*/  ISETP.NE.AND P0, PT, R73.reuse, 0x4, PT ;  /* 0x000000044900780c */ /* 0x040fe80003f05270 */
[----:B-1----:R-:W-:Y:S02]  /*8e00*/  SEL R0, RZ, 0x1, P0 ;  /* 0x00000001ff007807 */ /* 0x002fe40000000000 */
[----:B------:R-:W-:Y:S02]  /*8e10*/  SEL R73, R73, RZ, P0 ;  /* 0x000000ff49497207 */ /* 0x000fe40000000000 */
[----:B------:R-:W-:Y:S02]  /*8e20*/  LOP3.LUT R76, R76, R0, RZ, 0x3c, !PT ;  /* 0x000000004c4c7212 */ /* 0x000fe400078e3cff */
.L_x_139:
[----:B------:R-:W-:Y:S05]  /*8e30*/  BSYNC B1 ;  /* 0x0000000000017941 */ /* 0x000fea0003800000 */
.L_x_138:
[----:B------:R-:W-:Y:S05]  /*8e40*/  VIADD R0, R25, 0x40 ;  /* 0x0000004019007836 */ /* 0x000fea0000000000 */
[----:B------:R-:W-:Y:S04]  /*8e50*/  SHF.R.U32.HI R0, RZ, 0x15, R0 ;  /* 0x00000015ff007819 */ /* 0x000fe80000011600 */
[----:B------:R-:W-:Y:S11]  /*8e60*/  LOP3.LUT P0, RZ, R0, 0x3, R53, 0x48, !PT ;  /* 0x0000000300ff7812 */ /* 0x000ff60007804835 */
[----:B------:R-:W-:Y:S02]  /*8e70*/  @!UPT UIADD3 URZ, UPT, UPT, URZ, URZ, URZ ;  /* 0x000000fffffff290 */ /* 0x000fe4000fffe0ff */
[----:B------:R-:W-:Y:S05]  /*8e80*/  @!P0 BRA `(.L_x_143) ;  /* 0x0000000000408947 */ /* 0x000fea0003800000 */
[----:B------:R-:W5:Y:S01]  /*8e90*/  LDCU.64 UR8, c[0x4][0x70] ;  /* 0x01000e00ff0877ac */ /* 0x000f620008000a00 */
[----:B--2---:R-:W-:Y:S01]  /*8ea0*/  MOV R3, 0x0 ;  /* 0x0000000000037802 */ /* 0x004fe20000000f00 */
[----:B-1----:R-:W-:Y:S02]  /*8eb0*/  HFMA2 R12, -RZ, RZ, 0, 5.9604644775390625e-08 ;  /* 0x00000001ff0c7431 */ /* 0x002fe400000001ff */
[----:B------:R-:W-:Y:S02]  /*8ec0*/  IMAD.MOV.U32 R8, RZ, RZ, 0x192 ;  /* 0x00000192ff087424 */ /* 0x000fe400078e00ff */
[----:B------:R-:W-:Y:S01]  /*8ed0*/  IMAD.MOV.U32 R13, RZ, RZ, RZ ;  /* 0x000000ffff0d7224 */ /* 0x000fe200078e00ff */
[----:B------:R-:W1:Y:S01]  /*8ee0*/  LDCU.64 UR6, c[0x4][0x78] ;  /* 0x01000f00ff0677ac */ /* 0x000e620008000a00 */
[----:B------:R-:W2:Y:S01]  /*8ef0*/  LDC.64 R2, c[0x4][R3] ;  /* 0x0100000003027b82 */ /* 0x000ea20000000a00 */
[----:B------:R-:W3:Y:S01]  /*8f00*/  LDCU.64 UR4, c[0x4][0x10] ;  /* 0x01000200ff0477ac */ /* 0x000ee20008000a00 */
[----:B-----5:R-:W-:Y:S01]  /*8f10*/  MOV R5, UR9 ;  /* 0x0000000900057c02 */ /* 0x020fe20008000f00 */
[----:B------:R-:W-:Y:S01]  /*8f20*/  IMAD.U32 R4, RZ, RZ, UR8 ;  /* 0x00000008ff047e24 */ /* 0x000fe2000f8e00ff */
[----:B-1----:R-:W-:Y:S01]  /*8f30*/  MOV R7, UR7 ;  /* 0x0000000700077c02 */ /* 0x002fe20008000f00 */
[----:B------:R-:W-:Y:S01]  /*8f40*/  IMAD.U32 R6, RZ, RZ, UR6 ;  /* 0x00000006ff067e24 */ /* 0x000fe2000f8e00ff */
[----:B---3--:R-:W-:Y:S01]  /*8f50*/  MOV R11, UR5 ;  /* 0x00000005000b7c02 */ /* 0x008fe20008000f00 */
[----:B------:R-:W-:Y:S02]  /*8f60*/  IMAD.U32 R10, RZ, RZ, UR4 ;  /* 0x00000004ff0a7e24 */ /* 0x000fe4000f8e00ff */
[----:B------:R-:W-:Y:S07]  /*8f70*/  LEPC R20, `(.L_x_143) ;  /* 0x000000001014794e */ /* 0x000fee0000000000 */
[----:B--2-4-:R-:W-:Y:S05]  /*8f80*/  CALL.ABS.NOINC R2 ;  /* 0x0000000002007343 */ /* 0x014fea0003c00000 */
.L_x_143:
        /* <DEDUP_REMOVED lines=10> */
[----:B-12---:R-:W1:Y:S04]  /*9030*/  LDTM.x16 R4, tmem[UR4+0x40] ;  /* 0x00004004000479ee */ /* 0x006e680008240000 */
        /* <DEDUP_REMOVED lines=37> */
[----:B------:R1:W-:Y:S01]  /*9290*/  STS.128 [R65], R28 ;  /* 0x0000001c41007388 */ /* 0x0003e20000000c00 */
        /* <DEDUP_REMOVED lines=40> */
[----:B------:R-:W-:Y:S02]  /*9520*/  UIADD3 UR4, UPT, UPT, UR43, 0x200, URZ ;  /* 0x000002002b047890 */ /* 0x000fe4000fffe0ff */
[----:B------:R-:W-:Y:S01]  /*9530*/  UIADD3 UR9, UPT, UPT, UR49, 0x40, URZ ;  /* 0x0000004031097890 */ /* 0x000fe2000fffe0ff */
[----:B------:R-:W-:Y:S01]  /*9540*/  UMOV UR10, UR50 ;  /* 0x00000032000a7c82 */ /* 0x000fe20008000000 */
[----:B------:R-:W-:Y:S02]  /*9550*/  UMOV UR11, UR36 ;  /* 0x00000024000b7c82 */ /* 0x000fe40008000000 */
        /* <DEDUP_REMOVED lines=8> */
.L_x_145:
[----:B------:R-:W-:Y:S05]  /*95e0*/  BSYNC.RECONVERGENT B0 ;  /* 0x0000000000007941 */ /* 0x000fea0003800200 */
.L_x_144:
        /* <DEDUP_REMOVED lines=21> */
.L_x_149:
[----:B------:R-:W-:Y:S05]  /*9740*/  BSYNC B0 ;  /* 0x0000000000007941 */ /* 0x000fea0003800000 */
.L_x_148:
        /* <DEDUP_REMOVED lines=11> */
.L_x_147:
[----:B------:R-:W-:Y:S05]  /*9800*/  BSYNC B1 ;  /* 0x0000000000017941 */ /* 0x000fea0003800000 */
.L_x_146:
        /* <DEDUP_REMOVED lines=21> */
.L_x_151:
        /* <DEDUP_REMOVED lines=98> */
.L_x_153:
[----:B------:R-:W-:Y:S05]  /*9f80*/  BSYNC.RECONVERGENT B0 ;  /* 0x0000000000007941 */ /* 0x000fea0003800200 */
.L_x_152:
        /* <DEDUP_REMOVED lines=21> */
.L_x_157:
[----:B------:R-:W-:Y:S05]  /*a0e0*/  BSYNC B0 ;  /* 0x0000000000007941 */ /* 0x000fea0003800000 */
.L_x_156:
        /* <DEDUP_REMOVED lines=11> */
.L_x_155:
[----:B------:R-:W-:Y:S05]  /*a1a0*/  BSYNC B1 ;  /* 0x0000000000017941 */ /* 0x000fea0003800000 */
.L_x_154:
        /* <DEDUP_REMOVED lines=21> */
.L_x_159:
        /* <DEDUP_REMOVED lines=98> */
.L_x_161:
[----:B------:R-:W-:Y:S05]  /*a920*/  BSYNC.RECONVERGENT B0 ;  /* 0x0000000000007941 */ /* 0x000fea0003800200 */
.L_x_160:
        /* <DEDUP_REMOVED lines=21> */
.L_x_165:
[----:B------:R-:W-:Y:S05]  /*aa80*/  BSYNC B0 ;  /* 0x0000000000007941 */ /* 0x000fea0003800000 */
.L_x_164:
[----:B------:R-:W-:Y:S11]  /*aa90*/  ISETP.NE.AND P0, PT, R75, RZ, PT ;  /* 0x000000ff4b00720c */ /* 0x000ff60003f05270 */
[----:B------:R-:W-:Y:S02]  /*aaa0*/  @!UPT UIADD3 URZ, UPT, UPT, URZ, URZ, URZ ;  /* 0x000000fffffff290 */ /* 0x000fe4000fffe0ff */
[----:B------:R2:W4:Y:S04]  /*aab0*/  @P0 LDS.128 R44, [R4] ;  /* 0x00000000042c0984 */ /* 0x0005280000000c00 */
[----:B------:R2:W1:Y:S04]  /*aac0*/  @P0 LDS.128 R40, [R3+0x10] ;  /* 0x0000100003280984 */ /* 0x0004680000000c00 */
[----:B------:R2:W1:Y:S04]  /*aad0*/  @P0 LDS.128 R32, [R2+0x20] ;  /* 0x0000200002200984 */ /* 0x0004680000000c00 */
[----:B------:R2:W1:Y:S02]  /*aae0*/  @P0 LDS.128 R36, [R73+0x30] ;  /* 0x0000300049240984 */ /* 0x0004640000000c00 */
.L_x_163:
[----:B------:R-:W-:Y:S05]  /*aaf0*/  BSYNC B1 ;  /* 0x0000000000017941 */ /* 0x000fea0003800000 */
.L_x_162:
        /* <DEDUP_REMOVED lines=21> */
.L_x_167:
[----:B------:R-:W-:Y:S01]  /*ac50*/  ISETP.NE.AND P0, PT, R67, RZ, PT ;  /* 0x000000ff4300720c */ /* 0x000fe20003f05270 */
[----:B------:R-:W-:Y:S05]  /*ac60*/  WARPSYNC.ALL ;  /* 0x0000000000007948 */ /* 0x000fea0003800000 */
[----:B------:R-:W-:Y:S01]  /*ac70*/  R2UR UR4, R25 ;  /* 0x00000000190472ca */ /* 0x000fe200000e0000 */
[----:B------:R-:W-:Y:S01]  /*ac80*/  BSSY.RECONVERGENT B0, `(.L_x_168) ;  /* 0x000005c000007945 */ /* 0x000fe20003800200 */
[----:B----4-:R-:W-:Y:S02]  /*ac90*/  LOP3.LUT R0, R44, 0xffffe000, RZ, 0xc0, !PT ;  /* 0xffffe0002c007812 */ /* 0x010fe400078ec0ff */
[----:B--2---:R-:W-:Y:S02]  /*aca0*/  LOP3.LUT R2, R45, 0xffffe000, RZ, 0xc0, !PT ;  /* 0xffffe0002d027812 */ /* 0x004fe400078ec0ff */
[----:B------:R-:W-:Y:S02]  /*acb0*/  LOP3.LUT R3, R46, 0xffffe000, RZ, 0xc0, !PT ;  /* 0xffffe0002e037812 */ /* 0x000fe400078ec0ff */
[----:B------:R-:W-:Y:S02]  /*acc0*/  LOP3.LUT R20, R47, 0xffffe000, RZ, 0xc0, !PT ;  /* 0xffffe0002f147812 */ /* 0x000fe400078ec0ff */
[----:B------:R-:W-:Y:S02]  /*acd0*/  LOP3.LUT R21, R40, 0xffffe000, RZ, 0xc0, !PT ;  /* 0xffffe00028157812 */ /* 0x000fe400078ec0ff */
[----:B------:R-:W-:Y:S01]  /*ace0*/  LOP3.LUT R25, R41, 0xffffe000, RZ, 0xc0, !PT ;  /* 0xffffe00029197812 */ /* 0x000fe200078ec0ff */
[----:B------:R-:W1:Y:S01]  /*acf0*/  LDTM.x16 R4, tmem[UR4+0x70] ;  /* 0x00007004000479ee */ /* 0x000e620008240000 */
[----:B------:R-:W-:Y:S01]  /*ad00*/  R2UR UR4, R26 ;  /* 0x000000001a0472ca */ /* 0x000fe200000e0000 */
[----:B------:R-:W-:Y:S01]  /*ad10*/  NOP ;  /* 0x0000000000007918 */ /* 0x000fe20000000000 */
[----:B------:R-:W-:Y:S02]  /*ad20*/  LOP3.LUT R26, R42, 0xffffe000, RZ, 0xc0, !PT ;  /* 0xffffe0002a1a7812 */ /* 0x000fe400078ec0ff */
[----:B------:R-:W-:Y:S02]  /*ad30*/  LOP3.LUT R28, R43, 0xffffe000, RZ, 0xc0, !PT ;  /* 0xffffe0002b1c7812 */ /* 0x000fe400078ec0ff */
[----:B------:R-:W-:Y:S02]  /*ad40*/  LOP3.LUT R29, R32, 0xffffe000, RZ, 0xc0, !PT ;  /* 0xffffe000201d7812 */ /* 0x000fe400078ec0ff */
[----:B------:R-:W-:Y:S02]  /*ad50*/  LOP3.LUT R30, R33, 0xffffe000, RZ, 0xc0, !PT ;  /* 0xffffe000211e7812 */ /* 0x000fe400078ec0ff */
[----:B------:R-:W-:Y:S02]  /*ad60*/  LOP3.LUT R31, R34, 0xffffe000, RZ, 0xc0, !PT ;  /* 0xffffe000221f7812 */ /* 0x000fe400078ec0ff */
[----:B------:R-:W-:Y:S01]  /*ad70*/  LOP3.LUT R32, R35, 0xffffe000, RZ, 0xc0, !PT ;  /* 0xffffe00023207812 */ /* 0x000fe200078ec0ff */
[----:B------:R-:W-:Y:S01]  /*ad80*/  UIADD3 UR4, UPT, UPT, UR4, 0xf0, URZ ;  /* 0x000000f004047890 */ /* 0x000fe2000fffe0ff */
[----:B------:R-:W-:Y:S02]  /*ad90*/  LOP3.LUT R33, R36, 0xffffe000, RZ, 0xc0, !PT ;  /* 0xffffe00024217812 */ /* 0x000fe400078ec0ff */
[----:B------:R-:W-:Y:S01]  /*ada0*/  LOP3.LUT R34, R37, 0xffffe000, RZ, 0xc0, !PT ;  /* 0xffffe00025227812 */ /* 0x000fe200078ec0ff */
[----:B------:R-:W-:Y:S01]  /*adb0*/  UPRMT UR4, UR52, 0x654, UR4 ;  /* 0x0000065434047896 */ /* 0x000fe20008000004 */
[----:B------:R-:W-:Y:S02]  /*adc0*/  LOP3.LUT R35, R38, 0xffffe000, RZ, 0xc0, !PT ;  /* 0xffffe00026237812 */ /* 0x000fe400078ec0ff */
[----:B------:R-:W-:Y:S01]  /*add0*/  LOP3.LUT R36, R39, 0xffffe000, RZ, 0xc0, !PT ;  /* 0xffffe00027247812 */ /* 0x000fe200078ec0ff */
[C---:B-1----:R-:W-:Y:S01]  /*ade0*/  FMUL R4, R24.reuse, R4 ;  /* 0x0000000418047220 */ /* 0x042fe20000400000 */
[C---:B------:R-:W-:Y:S01]  /*adf0*/  FMUL R5, R24.reuse, R5 ;  /* 0x0000000518057220 */ /* 0x040fe20000400000 */
[C---:B------:R-:W-:Y:S01]  /*ae00*/  FMUL R6, R24.reuse, R6 ;  /* 0x0000000618067220 */ /* 0x040fe20000400000 */
[C---:B------:R-:W-:Y:S01]  /*ae10*/  FMUL R7, R24.reuse, R7 ;  /* 0x0000000718077220 */ /* 0x040fe20000400000 */
[C---:B------:R-:W-:Y:S01]  /*ae20*/  FFMA R4, R27.reuse, R0, R4 ;  /* 0x000000001b047223 */ /* 0x040fe20000000004 */
[C---:B------:R-:W-:Y:S01]  /*ae30*/  FFMA R5, R27.reuse, R2, R5 ;  /* 0x000000021b057223 */ /* 0x040fe20000000005 */
[C---:B------:R-:W-:Y:S01]  /*ae40*/  FFMA R6, R27.reuse, R3, R6 ;  /* 0x000000031b067223 */ /* 0x040fe20000000006 */
[C---:B------:R-:W-:Y:S01]  /*ae50*/  FFMA R7, R27.reuse, R20, R7 ;  /* 0x000000141b077223 */ /* 0x040fe20000000007 */
[C---:B------:R-:W-:Y:S01]  /*ae60*/  FMUL R8, R24.reuse, R8 ;  /* 0x0000000818087220 */ /* 0x040fe20000400000 */
[C---:B------:R-:W-:Y:S01]  /*ae70*/  FMUL R9, R24.reuse, R9 ;  /* 0x0000000918097220 */ /* 0x040fe20000400000 */
[C---:B------:R-:W-:Y:S01]  /*ae80*/  FMUL R10, R24.reuse, R10 ;  /* 0x0000000a180a7220 */ /* 0x040fe20000400000 */
[C---:B------:R-:W-:Y:S01]  /*ae90*/  FMUL R11, R24.reuse, R11 ;  /* 0x0000000b180b7220 */ /* 0x040fe20000400000 */
[----:B------:R-:W-:Y:S01]  /*aea0*/  F2FP.TF32.F32.PACK_B R4, R4 ;  /* 0x00000004ff04723e */ /* 0x000fe200024050ff */
[C---:B------:R-:W-:Y:S01]  /*aeb0*/  FFMA R8, R27.reuse, R21, R8 ;  /* 0x000000151b087223 */ /* 0x040fe20000000008 */
[----:B------:R-:W-:Y:S01]  /*aec0*/  F2FP.TF32.F32.PACK_B R5, R5 ;  /* 0x00000005ff05723e */ /* 0x000fe200024050ff */
[C---:B------:R-:W-:Y:S01]  /*aed0*/  FFMA R9, R27.reuse, R25, R9 ;  /* 0x000000191b097223 */ /* 0x040fe20000000009 */
[----:B------:R-:W-:Y:S01]  /*aee0*/  F2FP.TF32.F32.PACK_B R6, R6 ;  /* 0x00000006ff06723e */ /* 0x000fe200024050ff */
[C---:B------:R-:W-:Y:S01]  /*aef0*/  FFMA R10, R27.reuse, R26, R10 ;  /* 0x0000001a1b0a7223 */ /* 0x040fe2000000000a */
[----:B------:R-:W-:Y:S01]  /*af00*/  F2FP.TF32.F32.PACK_B R7, R7 ;  /* 0x00000007ff07723e */ /* 0x000fe200024050ff */
[C---:B------:R-:W-:Y:S01]  /*af10*/  FFMA R11, R27.reuse, R28, R11 ;  /* 0x0000001c1b0b7223 */ /* 0x040fe2000000000b */
[C---:B------:R-:W-:Y:S01]  /*af20*/  FMUL R12, R24.reuse, R12 ;  /* 0x0000000c180c7220 */ /* 0x040fe20000400000 */
[----:B------:R-:W-:Y:S01]  /*af30*/  SYNCS.ARRIVE.TRANS64.RED.A1T0 RZ, [UR4], RZ ;  /* 0x000000ffffff79a7 */ /* 0x000fe20008100404 */
[----:B------:R-:W-:Y:S01]  /*af40*/  F2FP.TF32.F32.PACK_B R8, R8 ;  /* 0x00000008ff08723e */ /* 0x000fe200024050ff */
[----:B------:R1:W-:Y:S01]  /*af50*/  STS.128 [R65+0x6000], R4 ;  /* 0x0060000441007388 */ /* 0x0003e20000000c00 */
        /* <DEDUP_REMOVED lines=9> */
[C---:B------:R-:W-:Y:S01]  /*aff0*/  FFMA R15, R27.reuse, R32, R15 ;  /* 0x000000201b0f7223 */ /* 0x040fe2000000000f */
[C---:B------:R-:W-:Y:S01]  /*b000*/  FMUL R16, R24.reuse, R16 ;  /* 0x0000001018107220 */ /* 0x040fe20000400000 */
[----:B------:R-:W-:Y:S01]  /*b010*/  F2FP.TF32.F32.PACK_B R12, R12 ;  /* 0x0000000cff0c723e */ /* 0x000fe200024050ff */
[----:B------:R1:W-:Y:S01]  /*b020*/  STS.128 [R64+0x6010], R8 ;  /* 0x0060100840007388 */ /* 0x0003e20000000c00 */
[C---:B------:R-:W-:Y:S01]  /*b030*/  FMUL R17, R24.reuse, R17 ;  /* 0x0000001118117220 */ /* 0x040fe20000400000 */
[C---:B------:R-:W-:Y:S01]  /*b040*/  FMUL R18, R24.reuse, R18 ;  /* 0x0000001218127220 */ /* 0x040fe20000400000 */
[----:B------:R-:W-:Y:S01]  /*b050*/  FMUL R19, R24, R19 ;  /* 0x0000001318137220 */ /* 0x000fe20000400000 */
[----:B------:R-:W-:Y:S01]  /*b060*/  F2FP.TF32.F32.PACK_B R13, R13 ;  /* 0x0000000dff0d723e */ /* 0x000fe200024050ff */
[C---:B------:R-:W-:Y:S01]  /*b070*/  FFMA R16, R27.reuse, R33, R16 ;  /* 0x000000211b107223 */ /* 0x040fe20000000010 */
[----:B------:R-:W-:Y:S01]  /*b080*/  F2FP.TF32.F32.PACK_B R14, R14 ;  /* 0x0000000eff0e723e */ /* 0x000fe200024050ff */
[C---:B------:R-:W-:Y:S01]  /*b090*/  FFMA R17, R27.reuse, R34, R17 ;  /* 0x000000221b117223 */ /* 0x040fe20000000011 */
[----:B------:R-:W-:Y:S01]  /*b0a0*/  F2FP.TF32.F32.PACK_B R15, R15 ;  /* 0x0000000fff0f723e */ /* 0x000fe200024050ff */
[C---:B------:R-:W-:Y:S01]  /*b0b0*/  FFMA R18, R27.reuse, R35, R18 ;  /* 0x000000231b127223 */ /* 0x040fe20000000012 */
[----:B------:R-:W-:Y:S01]  /*b0c0*/  FFMA R19, R27, R36, R19 ;  /* 0x000000241b137223 */ /* 0x000fe20000000013 */
[----:B------:R-:W-:Y:S02]  /*b0d0*/  F2FP.TF32.F32.PACK_B R16, R16 ;  /* 0x00000010ff10723e */ /* 0x000fe400024050ff */
[----:B------:R1:W-:Y:S01]  /*b0e0*/  STS.128 [R63+0x6020], R12 ;  /* 0x0060200c3f007388 */ /* 0x0003e20000000c00 */
[----:B------:R-:W-:Y:S02]  /*b0f0*/  F2FP.TF32.F32.PACK_B R17, R17 ;  /* 0x00000011ff11723e */ /* 0x000fe400024050ff */
        /* <DEDUP_REMOVED lines=20> */
.L_x_169:
[----:B------:R-:W-:Y:S05]  /*b240*/  BSYNC.RECONVERGENT B0 ;  /* 0x0000000000007941 */ /* 0x000fea0003800200 */
.L_x_168:
[----:B------:R-:W-:Y:S01]  /*b250*/  BAR.SYNC.DEFER_BLOCKING 0x1, 0x80 ;  /* 0x0042000000007b1d */ /* 0x000fe20000010000 */
[----:B------:R-:W-:Y:S01]  /*b260*/  UISETP.NE.AND UP0, UPT, UR53, -0x8, UPT ;  /* 0xfffffff83500788c */ /* 0x000fe2000bf05270 */
[----:B------:R-:W-:Y:S08]  /*b270*/  IADD3 R22, PT, PT, R22, 0x1, RZ ;  /* 0x0000000116167810 */ /* 0x000ff00007ffe0ff */
[----:B------:R-:W-:Y:S05]  /*b280*/  BRA.U !UP0, `(.L_x_170) ;  /* 0x0000000108287547 */ /* 0x000fea000b800000 */
[----:B------:R-:W-:Y:S01]  /*b290*/  ISETP.NE.AND P0, PT, R72, RZ, PT ;  /* 0x000000ff4800720c */ /* 0x000fe20003f05270 */
[----:B------:R-:W-:Y:S01]  /*b2a0*/  IMAD.U32 R2, RZ, RZ, UR47 ;  /* 0x0000002fff027e24 */ /* 0x000fe2000f8e00ff */
[----:B------:R-:W-:Y:S01]  /*b2b0*/  UIADD3 UR4, UPT, UPT, UR47, 0x1, URZ ;  /* 0x000000012f047890 */ /* 0x000fe2000fffe0ff */
[----:B------:R-:W-:Y:S03]  /*b2c0*/  IMAD.U32 R0, RZ, RZ, UR52 ;  /* 0x00000034ff007e24 */ /* 0x000fe6000f8e00ff */
[----:B------:R-:W-:Y:S04]  /*b2d0*/  UISETP.NE.AND UP0, UPT, UR4, 0x4, UPT ;  /* 0x000000040400788c */ /* 0x000fe8000bf05270 */
[----:B------:R-:W-:Y:S03]  /*b2e0*/  USEL UR47, UR4, URZ, UP0 ;  /* 0x000000ff042f7287 */ /* 0x000fe60008000000 */
[----:B------:R-:W-:Y:S05]  /*b2f0*/  @P0 LEA R2, R2, UR43, 0x3 ;  /* 0x0000002b02020c11 */ /* 0x000fea000f8e18ff */
[----:B------:R-:W-:Y:S05]  /*b300*/  @P0 VIADD R2, R2, 0x80 ;  /* 0x0000008002020836 */ /* 0x000fea0000000000 */
[----:B------:R-:W-:Y:S04]  /*b310*/  @P0 PRMT R0, R0, 0x654, R2 ;  /* 0x0000065400000816 */ /* 0x000fe80000000002 */
[----:B------:R2:W-:Y:S03]  /*b320*/  @P0 SYNCS.ARRIVE.TRANS64.RED.A1T0 RZ, [R0+URZ], RZ ;  /* 0x000000ff00ff09a7 */ /* 0x0005e600081004ff */
.L_x_170:
[----:B------:R-:W-:Y:S01]  /*b330*/  R2UR UR6, R71 ;  /* 0x00000000470672ca */ /* 0x000fe200000e0000 */
[----:B------:R-:W-:Y:S01]  /*b340*/  UIADD3 UR53, UPT, UPT, UR53, 0x8, URZ ;  /* 0x0000000835357890 */ /* 0x000fe2000fffe0ff */
[----:B------:R-:W-:Y:S02]  /*b350*/  R2UR UR5, R54 ;  /* 0x00000000360572ca */ /* 0x000fe400000e0000 */
[----:B------:R-:W-:Y:S02]  /*b360*/  R2UR UR4, R55 ;  /* 0x00000000370472ca */ /* 0x000fe400000e0000 */
[----:B------:R-:W-:Y:S02]  /*b370*/  R2UR UR36, R70 ;  /* 0x00000000462472ca */ /* 0x000fe400000e0000 */
[----:B------:R-:W-:Y:S02]  /*b380*/  ISETP.NE.AND P0, PT, R59, 0x2, PT ;  /* 0x000000023b00780c */ /* 0x000fe40003f05270 */
[----:B------:R-:W-:Y:S02]  /*b390*/  ISETP.NE.AND P1, PT, R22, 0x4, PT ;  /* 0x000000041600780c */ /* 0x000fe40003f25270 */
[----:B------:R-:W-:Y:S01]  /*b3a0*/  SEL R2, RZ, 0x1, P0 ;  /* 0x00000001ff027807 */ /* 0x000fe20000000000 */
[----:B------:R-:W-:Y:S01]  /*b3b0*/  UISETP.NE.AND UP0, UPT, UR6, URZ, UPT ;  /* 0x000000ff0600728c */ /* 0x000fe2000bf05270 */
[----:B--2---:R-:W-:Y:S01]  /*b3c0*/  SEL R0, RZ, 0x1, P1 ;  /* 0x00000001ff007807 */ /* 0x004fe20000800000 */
[----:B------:R-:W-:Y:S01]  /*b3d0*/  UIADD3 UR20, UPT, UPT, UR37, UR5, URZ ;  /* 0x0000000525147290 */ /* 0x000fe2000fffe0ff */
[----:B------:R-:W-:Y:S01]  /*b3e0*/  LOP3.LUT R61, R61, R2, RZ, 0x3c, !PT ;  /* 0x000000023d3d7212 */ /* 0x000fe200078e3cff */
[----:B------:R-:W-:Y:S01]  /*b3f0*/  UIADD3 UR16, UPT, UPT, UR38, UR4, URZ ;  /* 0x0000000426107290 */ /* 0x000fe2000fffe0ff */
[----:B------:R-:W-:Y:S02]  /*b400*/  LOP3.LUT R62, R62, R0, RZ, 0x3c, !PT ;  /* 0x000000003e3e7212 */ /* 0x000fe400078e3cff */
[----:B------:R-:W-:Y:S02]  /*b410*/  SEL R59, R59, RZ, P0 ;  /* 0x000000ff3b3b7207 */ /* 0x000fe40000000000 */
[----:B------:R-:W-:Y:S01]  /*b420*/  SEL R22, R22, RZ, P1 ;  /* 0x000000ff16167207 */ /* 0x000fe20000800000 */
[----:B------:R-:W-:Y:S06]  /*b430*/  BRA.U UP0, `(.L_x_171) ;  /* 0xffffffa500307547 */ /* 0x000fec000b83ffff */
[----:B------:R-:W-:-:S13]  /*b440*/  R2UR UR4, R56 ;  /* 0x00000000380472ca */ /* 0x000fda00000e0000 */
[----:B------:R-:W-:-:S09]  /*b450*/  UISETP.NE.AND UP0, UPT, UR4, URZ, UPT ;  /* 0x000000ff0400728c */ /* 0x000fd2000bf05270 */
[----:B------:R-:W-:Y:S05]  /*b460*/  BRA.U !UP0, `(.L_x_172) ;  /* 0x0000000108487547 */ /* 0x000fea000b800000 */
[----:B------:R-:W2:Y:S02]  /*b470*/  LDCU.64 UR4, c[0x0][0x890] ;  /* 0x00011200ff0477ac */ /* 0x000ea40008000a00 */
[----:B--2---:R-:W-:-:S04]  /*b480*/  UISETP.NE.U32.AND UP0, UPT, UR4, URZ, UPT ;  /* 0x000000ff0400728c */ /* 0x004fc8000bf05070 */
[----:B------:R-:W-:-:S09]  /*b490*/  UISETP.NE.AND.EX UP0, UPT, UR5, URZ, UPT, UP0 ;  /* 0x000000ff0500728c */ /* 0x000fd2000bf05300 */
[----:B------:R-:W-:Y:S05]  /*b4a0*/  BRA.U UP0, `(.L_x_173) ;  /* 0x00000001000c7547 */ /* 0x000fea000b800000 */
[----:B------:R-:W-:-:S13]  /*b4b0*/  FSETP.NEU.AND P0, PT, R27, RZ, PT ;  /* 0x000000ff1b00720b */ /* 0x000fda0003f0d000 */
[----:B------:R-:W-:Y:S05]  /*b4c0*/  @!P0 EXIT ;  /* 0x000000000000894d */ /* 0x000fea0003800000 */
[----:B------:R-:W-:Y:S05]  /*b4d0*/  BRA `(.L_x_172) ;  /* 0x00000000002c7947 */ /* 0x000fea0003800000 */
.L_x_173:
[----:B------:R-:W-:Y:S01]  /*b4e0*/  ISETP.NE.AND P0, PT, R58, RZ, PT ;  /* 0x000000ff3a00720c */ /* 0x000fe20003f05270 */
[----:B------:R-:W-:-:S12]  /*b4f0*/  BSSY.RECONVERGENT B0, `(.L_x_172) ;  /* 0x0000009000007945 */ /* 0x000fd80003800200 */
[----:B------:R-:W-:Y:S05]  /*b500*/  @P0 BRA `(.L_x_174) ;  /* 0x0000000000140947 */ /* 0x000fea0003800000 */
[----:B------:R-:W2:Y:S02]  /*b510*/  LDCU.64 UR4, c[0x0][0x888] ;  /* 0x00011100ff0477ac */ /* 0x000ea40008000a00 */
[----:B--2---:R-:W-:-:S04]  /*b520*/  ISETP.NE.U32.AND P0, PT, RZ, UR4, PT ;  /* 0x00000004ff007c0c */ /* 0x004fc8000bf05070 */
[----:B------:R-:W-:-:S13]  /*b530*/  ISETP.NE.AND.EX P0, PT, RZ, UR5, PT, P0 ;  /* 0x00000005ff007c0c */ /* 0x000fda000bf05300 */
[----:B------:R-:W-:Y:S05]  /*b540*/  @!P0 EXIT ;  /* 0x000000000000894d */ /* 0x000fea0003800000 */
[----:B------:R-:W-:Y:S05]  /*b550*/  BRA `(.L_x_175) ;  /* 0x0000000000087947 */ /* 0x000fea0003800000 */
.L_x_174:
[----:B------:R-:W-:-:S13]  /*b560*/  FSETP.NEU.AND P0, PT, R27, RZ, PT ;  /* 0x000000ff1b00720b */ /* 0x000fda0003f0d000 */
[----:B------:R-:W-:Y:S05]  /*b570*/  @!P0 EXIT ;  /* 0x000000000000894d */ /* 0x000fea0003800000 */
.L_x_175:
[----:B------:R-:W-:Y:S05]  /*b580*/  BSYNC.RECONVERGENT B0 ;  /* 0x0000000000007941 */ /* 0x000fea0003800200 */
.L_x_172:
[----:B------:R-:W-:Y:S01]  /*b590*/  ULEA UR4, UR47, UR43, 0x3 ;  /* 0x0000002b2f047291 */ /* 0x000fe2000f8e18ff */
[----:B------:R-:W-:-:S04]  /*b5a0*/  DEPBAR.LE SB0, 0x0 ;  /* 0x000080000000791a */ /* 0x000fc80000000000 */
[----:B------:R-:W-:-:S04]  /*b5b0*/  UIADD3 UR4, UPT, UPT, UR4, 0x80, URZ ;  /* 0x0000008004047890 */ /* 0x000fc8000fffe0ff */
[----:B------:R-:W-:-:S09]  /*b5c0*/  UPRMT UR4, UR52, 0x654, UR4 ;  /* 0x0000065434047896 */ /* 0x000fd20008000004 */
[----:B------:R-:W-:Y:S01]  /*b5d0*/  SYNCS.ARRIVE.TRANS64.RED.A1T0 RZ, [UR4], RZ ;  /* 0x000000ffffff79a7 */ /* 0x000fe20008100404 */
[----:B------:R-:W-:Y:S05]  /*b5e0*/  EXIT ;  /* 0x000000000000794d */ /* 0x000fea0003800000 */
.L_x_24:
[----:B--2---:R2:W3:Y:S02]  /*b5f0*/  SYNCS.PHASECHK.TRANS64.TRYWAIT P0, [R0+URZ+0x120], R2 ;  /* 0x00012002000075a7 */ /* 0x0044e400080011ff */
[----:B---3--:R-:W-:Y:S05]  /*b600*/  @!P0 NANOSLEEP.SYNCS 0x989680 ;  /* 0x009896800000895d */ /* 0x008fea0003900000 */
[----:B------:R-:W3:Y:S02]  /*b610*/  @!P0 SYNCS.PHASECHK.TRANS64 P0, [R0+URZ+0x120], R2 ;  /* 0x00012002000085a7 */ /* 0x000ee400080010ff */
[----:B---3--:R-:W-:Y:S05]  /*b620*/  @!P0 BRA `(.L_x_24) ;  /* 0xfffffffc00f08947 */ /* 0x008fea000383ffff */
[----:B------:R-:W-:Y:S05]  /*b630*/  BRA `(.L_x_176) ;  /* 0xffffff6000b47947 */ /* 0x000fea000383ffff */
.L_x_27:
[----:B-1----:R-:W-:-:S07]  /*b640*/  MOV R0, UR33 ;  /* 0x0000002100007c02 */ /* 0x002fce0008000f00 */
.L_x_177:
[----:B-1----:R1:W2:Y:S02]  /*b650*/  SYNCS.PHASECHK.TRANS64.TRYWAIT P0, [R0+URZ+0x30], R3 ;  /* 0x00003003000075a7 */ /* 0x0022a400080011ff */
[----:B--2---:R-:W-:Y:S05]  /*b660*/  @!P0 NANOSLEEP.SYNCS 0x989680 ;  /* 0x009896800000895d */ /* 0x004fea0003900000 */
[----:B------:R-:W2:Y:S02]  /*b670*/  @!P0 SYNCS.PHASECHK.TRANS64 P0, [R0+URZ+0x30], R3 ;  /* 0x00003003000085a7 */ /* 0x000ea400080010ff */
[----:B--2---:R-:W-:Y:S05]  /*b680*/  @!P0 BRA `(.L_x_177) ;  /* 0xfffffffc00f08947 */ /* 0x004fea000383ffff */
[----:B------:R-:W-:Y:S05]  /*b690*/  BRA `(.L_x_26) ;  /* 0xffffff6000fc7947 */ /* 0x000fea000383ffff */
.L_x_34:
[----:B-1----:R-:W-:-:S07]  /*b6a0*/  MOV R0, UR17 ;  /* 0x0000001100007c02 */ /* 0x002fce0008000f00 */
.L_x_178:
[----:B-1----:R1:W2:Y:S02]  /*b6b0*/  SYNCS.PHASECHK.TRANS64.TRYWAIT P0, [R0+URZ+0x30], R3 ;  /* 0x00003003000075a7 */ /* 0x0022a400080011ff */
[----:B--2---:R-:W-:Y:S05]  /*b6c0*/  @!P0 NANOSLEEP.SYNCS 0x989680 ;  /* 0x009896800000895d */ /* 0x004fea0003900000 */
[----:B------:R-:W2:Y:S02]  /*b6d0*/  @!P0 SYNCS.PHASECHK.TRANS64 P0, [R0+URZ+0x30], R3 ;  /* 0x00003003000085a7 */ /* 0x000ea400080010ff */
[----:B--2---:R-:W-:Y:S05]  /*b6e0*/  @!P0 BRA `(.L_x_178) ;  /* 0xfffffffc00f08947 */ /* 0x004fea000383ffff */
[----:B------:R-:W-:Y:S05]  /*b6f0*/  BRA `(.L_x_33) ;  /* 0xffffff6400b87947 */ /* 0x000fea000383ffff */
.L_x_39:
[----:B-1----:R1:W2:Y:S02]  /*b700*/  SYNCS.PHASECHK.TRANS64.TRYWAIT P0, [R3+URZ+0xb0], R0 ;  /* 0x0000b000030075a7 */ /* 0x0022a400080011ff */
[----:B--2---:R-:W-:Y:S05]  /*b710*/  @!P0 NANOSLEEP.SYNCS 0x989680 ;  /* 0x009896800000895d */ /* 0x004fea0003900000 */
[----:B------:R-:W2:Y:S02]  /*b720*/  @!P0 SYNCS.PHASECHK.TRANS64 P0, [R3+URZ+0xb0], R0 ;  /* 0x0000b000030085a7 */ /* 0x000ea400080010ff */
[----:B--2---:R-:W-:Y:S05]  /*b730*/  @!P0 BRA `(.L_x_39) ;  /* 0xfffffffc00f08947 */ /* 0x004fea000383ffff */
[----:B------:R-:W-:Y:S05]  /*b740*/  BRA `(.L_x_179) ;  /* 0xffffff68005c7947 */ /* 0x000fea000383ffff */
.L_x_43:
[----:B------:R-:W-:-:S07]  /*b750*/  MOV R0, UR4 ;  /* 0x0000000400007c02 */ /* 0x000fce0008000f00 */
.L_x_180:
[----:B-1----:R1:W2:Y:S02]  /*b760*/  SYNCS.PHASECHK.TRANS64.TRYWAIT P0, [R0+URZ], R2 ;  /* 0x00000002000075a7 */ /* 0x0022a400080011ff */
[----:B--2---:R-:W-:Y:S05]  /*b770*/  @!P0 NANOSLEEP.SYNCS 0x989680 ;  /* 0x009896800000895d */ /* 0x004fea0003900000 */
[----:B------:R-:W2:Y:S02]  /*b780*/  @!P0 SYNCS.PHASECHK.TRANS64 P0, [R0+URZ], R2 ;  /* 0x00000002000085a7 */ /* 0x000ea400080010ff */
[----:B--2---:R-:W-:Y:S05]  /*b790*/  @!P0 BRA `(.L_x_180) ;  /* 0xfffffffc00f08947 */ /* 0x004fea000383ffff */
[----:B------:R-:W-:Y:S05]  /*b7a0*/  BRA `(.L_x_181) ;  /* 0xffffff7000087947 */ /* 0x000fea000383ffff */
.L_x_44:
[----:B------:R-:W-:-:S07]  /*b7b0*/  MOV R0, UR5 ;  /* 0x0000000500007c02 */ /* 0x000fce0008000f00 */
.L_x_182:
[----:B-1----:R1:W2:Y:S02]  /*b7c0*/  SYNCS.PHASECHK.TRANS64.TRYWAIT P0, [R0+URZ], R3 ;  /* 0x00000003000075a7 */ /* 0x0022a400080011ff */
[----:B--2---:R-:W-:Y:S05]  /*b7d0*/  @!P0 NANOSLEEP.SYNCS 0x989680 ;  /* 0x009896800000895d */ /* 0x004fea0003900000 */
[----:B------:R-:W2:Y:S02]  /*b7e0*/  @!P0 SYNCS.PHASECHK.TRANS64 P0, [R0+URZ], R3 ;  /* 0x00000003000085a7 */ /* 0x000ea400080010ff */
[----:B--2---:R-:W-:Y:S05]  /*b7f0*/  @!P0 BRA `(.L_x_182) ;  /* 0xfffffffc00f08947 */ /* 0x004fea000383ffff */
[----:B------:R-:W-:Y:S05]  /*b800*/  BRA `(.L_x_183) ;  /* 0xffffff7000147947 */ /* 0x000fea000383ffff */
.L_x_45:
[----:B------:R-:W-:-:S07]  /*b810*/  MOV R0, UR5 ;  /* 0x0000000500007c02 */ /* 0x000fce0008000f00 */
.L_x_184:
[----:B-1----:R1:W2:Y:S02]  /*b820*/  SYNCS.PHASECHK.TRANS64.TRYWAIT P0, [R0+URZ], R3 ;  /* 0x00000003000075a7 */ /* 0x0022a400080011ff */
[----:B--2---:R-:W-:Y:S05]  /*b830*/  @!P0 NANOSLEEP.SYNCS 0x989680 ;  /* 0x009896800000895d */ /* 0x004fea0003900000 */
[----:B------:R-:W2:Y:S02]  /*b840*/  @!P0 SYNCS.PHASECHK.TRANS64 P0, [R0+URZ], R3 ;  /* 0x00000003000085a7 */ /* 0x000ea400080010ff */
[----:B--2---:R-:W-:Y:S05]  /*b850*/  @!P0 BRA `(.L_x_184) ;  /* 0xfffffffc00f08947 */ /* 0x004fea000383ffff */
[----:B------:R-:W-:Y:S05]  /*b860*/  BRA `(.L_x_185) ;  /* 0xffffff7000207947 */ /* 0x000fea000383ffff */
.L_x_46:
[----:B------:R-:W-:-:S07]  /*b870*/  MOV R0, UR5 ;  /* 0x0000000500007c02 */ /* 0x000fce0008000f00 */
.L_x_186:
[----:B-1----:R1:W2:Y:S02]  /*b880*/  SYNCS.PHASECHK.TRANS64.TRYWAIT P0, [R0+URZ], R3 ;  /* 0x00000003000075a7 */ /* 0x0022a400080011ff */
[----:B--2---:R-:W-:Y:S05]  /*b890*/  @!P0 NANOSLEEP.SYNCS 0x989680 ;  /* 0x009896800000895d */ /* 0x004fea0003900000 */
[----:B------:R-:W2:Y:S02]  /*b8a0*/  @!P0 SYNCS.PHASECHK.TRANS64 P0, [R0+URZ], R3 ;  /* 0x00000003000085a7 */ /* 0x000ea400080010ff */
[----:B--2---:R-:W-:Y:S05]  /*b8b0*/  @!P0 BRA `(.L_x_186) ;  /* 0xfffffffc00f08947 */ /* 0x004fea000383ffff */
[----:B------:R-:W-:Y:S05]  /*b8c0*/  BRA `(.L_x_187) ;  /* 0xffffff70002c7947 */ /* 0x000fea000383ffff */
.L_x_47:
[----:B------:R-:W-:-:S07]  /*b8d0*/  MOV R0, UR5 ;  /* 0x0000000500007c02 */ /* 0x000fce0008000f00 */
.L_x_188:
[----:B-1----:R1:W2:Y:S02]  /*b8e0*/  SYNCS.PHASECHK.TRANS64.TRYWAIT P0, [R0+URZ], R3 ;  /* 0x00000003000075a7 */ /* 0x0022a400080011ff */
[----:B--2---:R-:W-:Y:S05]  /*b8f0*/  @!P0 NANOSLEEP.SYNCS 0x989680 ;  /* 0x009896800000895d */ /* 0x004fea0003900000 */
[----:B------:R-:W2:Y:S02]  /*b900*/  @!P0 SYNCS.PHASECHK.TRANS64 P0, [R0+URZ], R3 ;  /* 0x00000003000085a7 */ /* 0x000ea400080010ff */
[----:B--2---:R-:W-:Y:S05]  /*b910*/  @!P0 BRA `(.L_x_188) ;  /* 0xfffffffc00f08947 */ /* 0x004fea000383ffff */
[----:B------:R-:W-:Y:S05]  /*b920*/  BRA `(.L_x_189) ;  /* 0xffffff7000387947 */ /* 0x000fea000383ffff */
.L_x_50:
[----:B-1----:R1:W2:Y:S02]  /*b930*/  SYNCS.PHASECHK.TRANS64.TRYWAIT P0, [R2+URZ+0x110], R4 ;  /* 0x00011004020075a7 */ /* 0x0022a400080011ff */
[----:B--2---:R-:W-:Y:S05]  /*b940*/  @!P0 NANOSLEEP.SYNCS 0x989680 ;  /* 0x009896800000895d */ /* 0x004fea0003900000 */
[----:B------:R-:W2:Y:S02]  /*b950*/  @!P0 SYNCS.PHASECHK.TRANS64 P0, [R2+URZ+0x110], R4 ;  /* 0x00011004020085a7 */ /* 0x000ea400080010ff */
[----:B--2---:R-:W-:Y:S05]  /*b960*/  @!P0 BRA `(.L_x_50) ;  /* 0xfffffffc00f08947 */ /* 0x004fea000383ffff */
[----:B------:R-:W-:Y:S05]  /*b970*/  BRA `(.L_x_190) ;  /* 0xffffff7000947947 */ /* 0x000fea000383ffff */
.L_x_51:
[----:B------:R-:W-:-:S07]  /*b980*/  MOV R2, UR4 ;  /* 0x0000000400027c02 */ /* 0x000fce0008000f00 */
.L_x_191:
[----:B-1----:R1:W2:Y:S02]  /*b990*/  SYNCS.PHASECHK.TRANS64.TRYWAIT P0, [R2+URZ+0xc0], R5 ;  /* 0x0000c005020075a7 */ /* 0x0022a400080011ff */
[----:B--2---:R-:W-:Y:S05]  /*b9a0*/  @!P0 NANOSLEEP.SYNCS 0x989680 ;  /* 0x009896800000895d */ /* 0x004fea0003900000 */
[----:B------:R-:W2:Y:S02]  /*b9b0*/  @!P0 SYNCS.PHASECHK.TRANS64 P0, [R2+URZ+0xc0], R5 ;  /* 0x0000c005020085a7 */ /* 0x000ea400080010ff */
[----:B--2---:R-:W-:Y:S05]  /*b9c0*/  @!P0 BRA `(.L_x_191) ;  /* 0xfffffffc00f08947 */ /* 0x004fea000383ffff */
[----:B------:R-:W-:Y:S05]  /*b9d0*/  BRA `(.L_x_192) ;  /* 0xffffff7000a47947 */ /* 0x000fea000383ffff */
.L_x_52:
[----:B-1----:R1:W2:Y:S02]  /*b9e0*/  SYNCS.PHASECHK.TRANS64.TRYWAIT P1, [R2+URZ+0xb0], R4 ;  /* 0x0000b004020075a7 */ /* 0x0022a400080211ff */
[----:B--2---:R-:W-:Y:S05]  /*b9f0*/  @!P1 NANOSLEEP.SYNCS 0x989680 ;  /* 0x009896800000995d */ /* 0x004fea0003900000 */
[----:B------:R-:W2:Y:S02]  /*ba00*/  @!P1 SYNCS.PHASECHK.TRANS64 P1, [R2+URZ+0xb0], R4 ;  /* 0x0000b004020095a7 */ /* 0x000ea400080210ff */
[----:B--2---:R-:W-:Y:S05]  /*ba10*/  @!P1 BRA `(.L_x_52) ;  /* 0xfffffffc00f09947 */ /* 0x004fea000383ffff */
[----:B------:R-:W-:Y:S05]  /*ba20*/  BRA `(.L_x_193) ;  /* 0xffffff7000d47947 */ /* 0x000fea000383ffff */
.L_x_55:
[----:B------:R-:W-:-:S07]  /*ba30*/  MOV R0, UR4 ;  /* 0x0000000400007c02 */ /* 0x000fce0008000f00 */
.L_x_194:
[----:B-1----:R1:W2:Y:S02]  /*ba40*/  SYNCS.PHASECHK.TRANS64.TRYWAIT P0, [R0+URZ+0xc0], R2 ;  /* 0x0000c002000075a7 */ /* 0x0022a400080011ff */
[----:B--2---:R-:W-:Y:S05]  /*ba50*/  @!P0 NANOSLEEP.SYNCS 0x989680 ;  /* 0x009896800000895d */ /* 0x004fea0003900000 */
[----:B------:R-:W2:Y:S02]  /*ba60*/  @!P0 SYNCS.PHASECHK.TRANS64 P0, [R0+URZ+0xc0], R2 ;  /* 0x0000c002000085a7 */ /* 0x000ea400080010ff */
[----:B--2---:R-:W-:Y:S05]  /*ba70*/  @!P0 BRA `(.L_x_194) ;  /* 0xfffffffc00f08947 */ /* 0x004fea000383ffff */
[----:B------:R-:W-:Y:S05]  /*ba80*/  BRA `(.L_x_54) ;  /* 0xffffff7400287947 */ /* 0x000fea000383ffff */
.L_x_62:
[----:B-1----:R1:W2:Y:S02]  /*ba90*/  SYNCS.PHASECHK.TRANS64.TRYWAIT P1, [R0+URZ+0xb0], R2 ;  /* 0x0000b002000075a7 */ /* 0x0022a400080211ff */
[----:B--2---:R-:W-:Y:S05]  /*baa0*/  @!P1 NANOSLEEP.SYNCS 0x989680 ;  /* 0x009896800000995d */ /* 0x004fea0003900000 */
[----:B------:R-:W2:Y:S02]  /*bab0*/  @!P1 SYNCS.PHASECHK.TRANS64 P1, [R0+URZ+0xb0], R2 ;  /* 0x0000b002000095a7 */ /* 0x000ea400080210ff */
[----:B--2---:R-:W-:Y:S05]  /*bac0*/  @!P1 BRA `(.L_x_62) ;  /* 0xfffffffc00f09947 */ /* 0x004fea000383ffff */
[----:B------:R-:W-:Y:S05]  /*bad0*/  BRA `(.L_x_195) ;  /* 0xffffff78009c7947 */ /* 0x000fea000383ffff */
.L_x_63:
[----:B------:R-:W-:-:S07]  /*bae0*/  MOV R2, UR30 ;  /* 0x0000001e00027c02 */ /* 0x000fce0008000f00 */
.L_x_196:
[----:B-1----:R1:W2:Y:S02]  /*baf0*/  SYNCS.PHASECHK.TRANS64.TRYWAIT P0, [R2+URZ+0xf0], R0 ;  /* 0x0000f000020075a7 */ /* 0x0022a400080011ff */
[----:B--2---:R-:W-:Y:S05]  /*bb00*/  @!P0 NANOSLEEP.SYNCS 0x989680 ;  /* 0x009896800000895d */ /* 0x004fea0003900000 */
[----:B------:R-:W2:Y:S02]  /*bb10*/  @!P0 SYNCS.PHASECHK.TRANS64 P0, [R2+URZ+0xf0], R0 ;  /* 0x0000f000020085a7 */ /* 0x000ea400080010ff */
[----:B--2---:R-:W-:Y:S05]  /*bb20*/  @!P0 BRA `(.L_x_196) ;  /* 0xfffffffc00f08947 */ /* 0x004fea000383ffff */
[----:B------:R-:W-:Y:S05]  /*bb30*/  BRA `(.L_x_197) ;  /* 0xffffff7800d47947 */ /* 0x000fea000383ffff */
.L_x_66:
[----:B------:R-:W-:Y:S07]  /*bb40*/  MOV R0, UR5 ;  /* 0x0000000500007c02 */ /* 0x000fee0008000f00 */
.L_x_198:
[----:B-1----:R1:W2:Y:S02]  /*bb50*/  SYNCS.PHASECHK.TRANS64.TRYWAIT P0, [R0+URZ], R2 ;  /* 0x00000002000075a7 */ /* 0x0022a400080011ff */
[----:B--2---:R-:W-:Y:S05]  /*bb60*/  @!P0 NANOSLEEP.SYNCS 0x989680 ;  /* 0x009896800000895d */ /* 0x004fea0003900000 */
[----:B------:R-:W2:Y:S02]  /*bb70*/  @!P0 SYNCS.PHASECHK.TRANS64 P0, [R0+URZ], R2 ;  /* 0x00000002000085a7 */ /* 0x000ea400080010ff */
[----:B--2---:R-:W-:Y:S05]  /*bb80*/  @!P0 BRA `(.L_x_198) ;  /* 0xfffffffc00f08947 */ /* 0x004fea000383ffff */
[----:B------:R-:W-:Y:S05]  /*bb90*/  BRA `(.L_x_65) ;  /* 0xffffff7800f07947 */ /* 0x000fea000383ffff */
.L_x_69:
[----:B------:R-:W-:-:S07]  /*bba0*/  MOV R0, UR4 ;  /* 0x0000000400007c02 */ /* 0x000fce0008000f00 */
.L_x_199:
[----:B--2---:R2:W4:Y:S02]  /*bbb0*/  SYNCS.PHASECHK.TRANS64.TRYWAIT P0, [R0+URZ], R2 ;  /* 0x00000002000075a7 */ /* 0x00452400080011ff */
[----:B----4-:R-:W-:Y:S05]  /*bbc0*/  @!P0 NANOSLEEP.SYNCS 0x989680 ;  /* 0x009896800000895d */ /* 0x010fea0003900000 */
[----:B------:R-:W4:Y:S02]  /*bbd0*/  @!P0 SYNCS.PHASECHK.TRANS64 P0, [R0+URZ], R2 ;  /* 0x00000002000085a7 */ /* 0x000f2400080010ff */
[----:B----4-:R-:W-:Y:S05]  /*bbe0*/  @!P0 BRA `(.L_x_199) ;  /* 0xfffffffc00f08947 */ /* 0x010fea000383ffff */
[----:B------:R-:W-:Y:S05]  /*bbf0*/  BRA `(.L_x_200) ;  /* 0xffffff7c00cc7947 */ /* 0x000fea000383ffff */
.L_x_70:
[----:B------:R-:W-:-:S07]  /*bc00*/  MOV R0, UR5 ;  /* 0x0000000500007c02 */ /* 0x000fce0008000f00 */
.L_x_201:
[----:B-1----:R1:W2:Y:S02]  /*bc10*/  SYNCS.PHASECHK.TRANS64.TRYWAIT P0, [R0+URZ], R3 ;  /* 0x00000003000075a7 */ /* 0x0022a400080011ff */
[----:B--2---:R-:W-:Y:S05]  /*bc20*/  @!P0 NANOSLEEP.SYNCS 0x989680 ;  /* 0x009896800000895d */ /* 0x004fea0003900000 */
[----:B------:R-:W2:Y:S02]  /*bc30*/  @!P0 SYNCS.PHASECHK.TRANS64 P0, [R0+URZ], R3 ;  /* 0x00000003000085a7 */ /* 0x000ea400080010ff */
[----:B--2---:R-:W-:Y:S05]  /*bc40*/  @!P0 BRA `(.L_x_201) ;  /* 0xfffffffc00f08947 */ /* 0x004fea000383ffff */
[----:B------:R-:W-:Y:S05]  /*bc50*/  BRA `(.L_x_202) ;  /* 0xffffff7c00d87947 */ /* 0x000fea000383ffff */
.L_x_71:
[----:B------:R-:W-:-:S07]  /*bc60*/  MOV R0, UR5 ;  /* 0x0000000500007c02 */ /* 0x000fce0008000f00 */
.L_x_203:
[----:B-1----:R1:W2:Y:S02]  /*bc70*/  SYNCS.PHASECHK.TRANS64.TRYWAIT P0, [R0+URZ], R3 ;  /* 0x00000003000075a7 */ /* 0x0022a400080011ff */
[----:B--2---:R-:W-:Y:S05]  /*bc80*/  @!P0 NANOSLEEP.SYNCS 0x989680 ;  /* 0x009896800000895d */ /* 0x004fea0003900000 */
[----:B------:R-:W2:Y:S02]  /*bc90*/  @!P0 SYNCS.PHASECHK.TRANS64 P0, [R0+URZ], R3 ;  /* 0x00000003000085a7 */ /* 0x000ea400080010ff */
[----:B--2---:R-:W-:Y:S05]  /*bca0*/  @!P0 BRA `(.L_x_203) ;  /* 0xfffffffc00f08947 */ /* 0x004fea000383ffff */
[----:B------:R-:W-:Y:S05]  /*bcb0*/  BRA `(.L_x_204) ;  /* 0xffffff7c00e47947 */ /* 0x000fea000383ffff */
.L_x_72:
[----:B-1----:R-:W-:-:S07]  /*bcc0*/  MOV R0, UR4 ;  /* 0x0000000400007c02 */ /* 0x002fce0008000f00 */
.L_x_205:
[----:B-1----:R1:W2:Y:S02]  /*bcd0*/  SYNCS.PHASECHK.TRANS64.TRYWAIT P0, [R0+URZ], R2 ;  /* 0x00000002000075a7 */ /* 0x0022a400080011ff */
[----:B--2---:R-:W-:Y:S05]  /*bce0*/  @!P0 NANOSLEEP.SYNCS 0x989680 ;  /* 0x009896800000895d */ /* 0x004fea0003900000 */
[----:B------:R-:W2:Y:S02]  /*bcf0*/  @!P0 SYNCS.PHASECHK.TRANS64 P0, [R0+URZ], R2 ;  /* 0x00000002000085a7 */ /* 0x000ea400080010ff */
[----:B--2---:R-:W-:Y:S05]  /*bd00*/  @!P0 BRA `(.L_x_205) ;  /* 0xfffffffc00f08947 */ /* 0x004fea000383ffff */
[----:B------:R-:W-:Y:S05]  /*bd10*/  BRA `(.L_x_206) ;  /* 0xffffff7c00f07947 */ /* 0x000fea000383ffff */
.L_x_77:
[----:B--2---:R2:W3:Y:S02]  /*bd20*/  SYNCS.PHASECHK.TRANS64.TRYWAIT P0, [R12+URZ+0xb0], R0 ;  /* 0x0000b0000c0075a7 */ /* 0x0044e400080011ff */
[----:B---3--:R-:W-:Y:S05]  /*bd30*/  @!P0 NANOSLEEP.SYNCS 0x989680 ;  /* 0x009896800000895d */ /* 0x008fea0003900000 */
[----:B------:R-:W3:Y:S02]  /*bd40*/  @!P0 SYNCS.PHASECHK.TRANS64 P0, [R12+URZ+0xb0], R0 ;  /* 0x0000b0000c0085a7 */ /* 0x000ee400080010ff */
[----:B---3--:R-:W-:Y:S05]  /*bd50*/  @!P0 BRA `(.L_x_77) ;  /* 0xfffffffc00f08947 */ /* 0x008fea000383ffff */
[----:B------:R-:W-:Y:S05]  /*bd60*/  BRA `(.L_x_207) ;  /* 0xffffff8400087947 */ /* 0x000fea000383ffff */
.L_x_80:
[----:B-1----:R-:W-:Y:S07]  /*bd70*/  MOV R0, UR21 ;  /* 0x0000001500007c02 */ /* 0x002fee0008000f00 */
.L_x_208:
[----:B-1----:R1:W2:Y:S02]  /*bd80*/  SYNCS.PHASECHK.TRANS64.TRYWAIT P2, [R0+URZ+0xa8], R6 ;  /* 0x0000a806000075a7 */ /* 0x0022a400080411ff */
[----:B--2---:R-:W-:Y:S05]  /*bd90*/  @!P2 NANOSLEEP.SYNCS 0x989680 ;  /* 0x009896800000a95d */ /* 0x004fea0003900000 */
[----:B------:R-:W2:Y:S02]  /*bda0*/  @!P2 SYNCS.PHASECHK.TRANS64 P2, [R0+URZ+0xa8], R6 ;  /* 0x0000a8060000a5a7 */ /* 0x000ea400080410ff */
[----:B--2---:R-:W-:Y:S05]  /*bdb0*/  @!P2 BRA `(.L_x_208) ;  /* 0xfffffffc00f0a947 */ /* 0x004fea000383ffff */
[----:B------:R-:W-:Y:S05]  /*bdc0*/  BRA `(.L_x_79) ;  /* 0xffffff8800747947 */ /* 0x000fea000383ffff */
.L_x_83:
[----:B------:R-:W-:Y:S07]  /*bdd0*/  MOV R0, UR21 ;  /* 0x0000001500007c02 */ /* 0x000fee0008000f00 */
.L_x_209:
[----:B-1----:R1:W2:Y:S02]  /*bde0*/  SYNCS.PHASECHK.TRANS64.TRYWAIT P0, [R0+URZ+0x80], R10 ;  /* 0x0000800a000075a7 */ /* 0x0022a400080011ff */
[----:B--2---:R-:W-:Y:S05]  /*bdf0*/  @!P0 NANOSLEEP.SYNCS 0x989680 ;  /* 0x009896800000895d */ /* 0x004fea0003900000 */
[----:B------:R-:W2:Y:S02]  /*be00*/  @!P0 SYNCS.PHASECHK.TRANS64 P0, [R0+URZ+0x80], R10 ;  /* 0x0000800a000085a7 */ /* 0x000ea400080010ff */
[----:B--2---:R-:W-:Y:S05]  /*be10*/  @!P0 BRA `(.L_x_209) ;  /* 0xfffffffc00f08947 */ /* 0x004fea000383ffff */
[----:B------:R-:W-:Y:S05]  /*be20*/  BRA `(.L_x_210) ;  /* 0xffffff8800d07947 */ /* 0x000fea000383ffff */
.L_x_84:
[----:B------:R-:W-:Y:S07]  /*be30*/  MOV R0, UR21 ;  /* 0x0000001500007c02 */ /* 0x000fee0008000f00 */
.L_x_211:
[----:B-1----:R1:W2:Y:S02]  /*be40*/  SYNCS.PHASECHK.TRANS64.TRYWAIT P0, [R0+URZ+0x88], R10 ;  /* 0x0000880a000075a7 */ /* 0x0022a400080011ff */
[----:B--2---:R-:W-:Y:S05]  /*be50*/  @!P0 NANOSLEEP.SYNCS 0x989680 ;  /* 0x009896800000895d */ /* 0x004fea0003900000 */
[----:B------:R-:W2:Y:S02]  /*be60*/  @!P0 SYNCS.PHASECHK.TRANS64 P0, [R0+URZ+0x88], R10 ;  /* 0x0000880a000085a7 */ /* 0x000ea400080010ff */
[----:B--2---:R-:W-:Y:S05]  /*be70*/  @!P0 BRA `(.L_x_211) ;  /* 0xfffffffc00f08947 */ /* 0x004fea000383ffff */
[----:B------:R-:W-:Y:S05]  /*be80*/  BRA `(.L_x_212) ;  /* 0xffffff8c000c7947 */ /* 0x000fea000383ffff */
.L_x_85:
[----:B------:R-:W-:Y:S07]  /*be90*/  MOV R0, UR21 ;  /* 0x0000001500007c02 */ /* 0x000fee0008000f00 */
.L_x_213:
[----:B-1----:R1:W2:Y:S02]  /*bea0*/  SYNCS.PHASECHK.TRANS64.TRYWAIT P0, [R0+URZ+0x90], R10 ;  /* 0x0000900a000075a7 */ /* 0x0022a400080011ff */
[----:B--2---:R-:W-:Y:S05]  /*beb0*/  @!P0 NANOSLEEP.SYNCS 0x989680 ;  /* 0x009896800000895d */ /* 0x004fea0003900000 */
[----:B------:R-:W2:Y:S02]  /*bec0*/  @!P0 SYNCS.PHASECHK.TRANS64 P0, [R0+URZ+0x90], R10 ;  /* 0x0000900a000085a7 */ /* 0x000ea400080010ff */
[----:B--2---:R-:W-:Y:S05]  /*bed0*/  @!P0 BRA `(.L_x_213) ;  /* 0xfffffffc00f08947 */ /* 0x004fea000383ffff */
[----:B------:R-:W-:Y:S05]  /*bee0*/  BRA `(.L_x_214) ;  /* 0xffffff8c004c7947 */ /* 0x000fea000383ffff */
.L_x_86:
[----:B------:R-:W-:Y:S07]  /*bef0*/  MOV R0, UR21 ;  /* 0x0000001500007c02 */ /* 0x000fee0008000f00 */
.L_x_215:
[----:B-1----:R1:W2:Y:S02]  /*bf00*/  SYNCS.PHASECHK.TRANS64.TRYWAIT P0, [R0+URZ+0x98], R10 ;  /* 0x0000980a000075a7 */ /* 0x0022a400080011ff */
[----:B--2---:R-:W-:Y:S05]  /*bf10*/  @!P0 NANOSLEEP.SYNCS 0x989680 ;  /* 0x009896800000895d */ /* 0x004fea0003900000 */
[----:B------:R-:W2:Y:S02]  /*bf20*/  @!P0 SYNCS.PHASECHK.TRANS64 P0, [R0+URZ+0x98], R10 ;  /* 0x0000980a000085a7 */ /* 0x000ea400080010ff */
[----:B--2---:R-:W-:Y:S05]  /*bf30*/  @!P0 BRA `(.L_x_215) ;  /* 0xfffffffc00f08947 */ /* 0x004fea000383ffff */
[----:B------:R-:W-:Y:S05]  /*bf40*/  BRA `(.L_x_216) ;  /* 0xffffff8c00907947 */ /* 0x000fea000383ffff */
.L_x_87:
[----:B------:R-:W-:Y:S07]  /*bf50*/  MOV R0, UR21 ;  /* 0x0000001500007c02 */ /* 0x000fee0008000f00 */
.L_x_217:
[----:B-1----:R1:W2:Y:S02]  /*bf60*/  SYNCS.PHASECHK.TRANS64.TRYWAIT P0, [R0+URZ+0x80], R9 ;  /* 0x00008009000075a7 */ /* 0x0022a400080011ff */
[----:B--2---:R-:W-:Y:S05]  /*bf70*/  @!P0 NANOSLEEP.SYNCS 0x989680 ;  /* 0x009896800000895d */ /* 0x004fea0003900000 */
[----:B------:R-:W2:Y:S02]  /*bf80*/  @!P0 SYNCS.PHASECHK.TRANS64 P0, [R0+URZ+0x80], R9 ;  /* 0x00008009000085a7 */ /* 0x000ea400080010ff */
[----:B--2---:R-:W-:Y:S05]  /*bf90*/  @!P0 BRA `(.L_x_217) ;  /* 0xfffffffc00f08947 */ /* 0x004fea000383ffff */
[----:B------:R-:W-:Y:S05]  /*bfa0*/  BRA `(.L_x_218) ;  /* 0xffffff8c00d87947 */ /* 0x000fea000383ffff */
.L_x_88:
[----:B------:R-:W-:Y:S07]  /*bfb0*/  MOV R0, UR21 ;  /* 0x0000001500007c02 */ /* 0x000fee0008000f00 */
.L_x_219:
[----:B-1----:R1:W2:Y:S02]  /*bfc0*/  SYNCS.PHASECHK.TRANS64.TRYWAIT P0, [R0+URZ+0x88], R9 ;  /* 0x00008809000075a7 */ /* 0x0022a400080011ff */
[----:B--2---:R-:W-:Y:S05]  /*bfd0*/  @!P0 NANOSLEEP.SYNCS 0x989680 ;  /* 0x009896800000895d */ /* 0x004fea0003900000 */
[----:B------:R-:W2:Y:S02]  /*bfe0*/  @!P0 SYNCS.PHASECHK.TRANS64 P0, [R0+URZ+0x88], R9 ;  /* 0x00008809000085a7 */ /* 0x000ea400080010ff */
[----:B--2---:R-:W-:Y:S05]  /*bff0*/  @!P0 BRA `(.L_x_219) ;  /* 0xfffffffc00f08947 */ /* 0x004fea000383ffff */
[----:B------:R-:W-:Y:S05]  /*c000*/  BRA `(.L_x_220) ;  /* 0xffffff9000207947 */ /* 0x000fea000383ffff */
.L_x_89:
[----:B------:R-:W-:Y:S07]  /*c010*/  MOV R0, UR21 ;  /* 0x0000001500007c02 */ /* 0x000fee0008000f00 */
.L_x_221:
[----:B-1----:R1:W2:Y:S02]  /*c020*/  SYNCS.PHASECHK.TRANS64.TRYWAIT P0, [R0+URZ+0x90], R9 ;  /* 0x00009009000075a7 */ /* 0x0022a400080011ff */
[----:B--2---:R-:W-:Y:S05]  /*c030*/  @!P0 NANOSLEEP.SYNCS 0x989680 ;  /* 0x009896800000895d */ /* 0x004fea0003900000 */
[----:B------:R-:W2:Y:S02]  /*c040*/  @!P0 SYNCS.PHASECHK.TRANS64 P0, [R0+URZ+0x90], R9 ;  /* 0x00009009000085a7 */ /* 0x000ea400080010ff */
[----:B--2---:R-:W-:Y:S05]  /*c050*/  @!P0 BRA `(.L_x_221) ;  /* 0xfffffffc00f08947 */ /* 0x004fea000383ffff */
[----:B------:R-:W-:Y:S05]  /*c060*/  BRA `(.L_x_222) ;  /* 0xffffff9000687947 */ /* 0x000fea000383ffff */
.L_x_90:
[----:B------:R-:W-:Y:S07]  /*c070*/  MOV R0, UR21 ;  /* 0x0000001500007c02 */ /* 0x000fee0008000f00 */
.L_x_223:
[----:B-1----:R1:W2:Y:S02]  /*c080*/  SYNCS.PHASECHK.TRANS64.TRYWAIT P0, [R0+URZ+0x98], R9 ;  /* 0x00009809000075a7 */ /* 0x0022a400080011ff */
[----:B--2---:R-:W-:Y:S05]  /*c090*/  @!P0 NANOSLEEP.SYNCS 0x989680 ;  /* 0x009896800000895d */ /* 0x004fea0003900000 */
[----:B------:R-:W2:Y:S02]  /*c0a0*/  @!P0 SYNCS.PHASECHK.TRANS64 P0, [R0+URZ+0x98], R9 ;  /* 0x00009809000085a7 */ /* 0x000ea400080010ff */
[----:B--2---:R-:W-:Y:S05]  /*c0b0*/  @!P0 BRA `(.L_x_223) ;  /* 0xfffffffc00f08947 */ /* 0x004fea000383ffff */
[----:B------:R-:W-:Y:S05]  /*c0c0*/  BRA `(.L_x_224) ;  /* 0xffffff9000ac7947 */ /* 0x000fea000383ffff */
.L_x_92:
[----:B------:R-:W-:-:S07]  /*c0d0*/  MOV R0, UR21 ;  /* 0x0000001500007c02 */ /* 0x000fce0008000f00 */
.L_x_225:
[----:B-1----:R1:W3:Y:S02]  /*c0e0*/  SYNCS.PHASECHK.TRANS64.TRYWAIT P0, [R0+URZ+0x80], R10 ;  /* 0x0000800a000075a7 */ /* 0x0022e400080011ff */
[----:B---3--:R-:W-:Y:S05]  /*c0f0*/  @!P0 NANOSLEEP.SYNCS 0x989680 ;  /* 0x009896800000895d */ /* 0x008fea0003900000 */
[----:B------:R-:W3:Y:S02]  /*c100*/  @!P0 SYNCS.PHASECHK.TRANS64 P0, [R0+URZ+0x80], R10 ;  /* 0x0000800a000085a7 */ /* 0x000ee400080010ff */
[----:B---3--:R-:W-:Y:S05]  /*c110*/  @!P0 BRA `(.L_x_225) ;  /* 0xfffffffc00f08947 */ /* 0x008fea000383ffff */
[----:B------:R-:W-:Y:S05]  /*c120*/  BRA `(.L_x_226) ;  /* 0xffffff94001c7947 */ /* 0x000fea000383ffff */
.L_x_93:
[----:B-1----:R-:W-:-:S07]  /*c130*/  MOV R0, UR21 ;  /* 0x0000001500007c02 */ /* 0x002fce0008000f00 */
.L_x_227:
[----:B-1----:R1:W3:Y:S02]  /*c140*/  SYNCS.PHASECHK.TRANS64.TRYWAIT P0, [R0+URZ+0x88], R10 ;  /* 0x0000880a000075a7 */ /* 0x0022e400080011ff */
[----:B---3--:R-:W-:Y:S05]  /*c150*/  @!P0 NANOSLEEP.SYNCS 0x989680 ;  /* 0x009896800000895d */ /* 0x008fea0003900000 */
[----:B------:R-:W3:Y:S02]  /*c160*/  @!P0 SYNCS.PHASECHK.TRANS64 P0, [R0+URZ+0x88], R10 ;  /* 0x0000880a000085a7 */ /* 0x000ee400080010ff */
[----:B---3--:R-:W-:Y:S05]  /*c170*/  @!P0 BRA `(.L_x_227) ;  /* 0xfffffffc00f08947 */ /* 0x008fea000383ffff */
[----:B------:R-:W-:Y:S05]  /*c180*/  BRA `(.L_x_228) ;  /* 0xffffff94000c7947 */ /* 0x000fea000383ffff */
.L_x_94:
[----:B------:R-:W-:-:S07]  /*c190*/  MOV R2, UR21 ;  /* 0x0000001500027c02 */ /* 0x000fce0008000f00 */
.L_x_229:
[----:B-1----:R1:W3:Y:S02]  /*c1a0*/  SYNCS.PHASECHK.TRANS64.TRYWAIT P0, [R2+URZ+0x90], R10 ;  /* 0x0000900a020075a7 */ /* 0x0022e400080011ff */
[----:B---3--:R-:W-:Y:S05]  /*c1b0*/  @!P0 NANOSLEEP.SYNCS 0x989680 ;  /* 0x009896800000895d */ /* 0x008fea0003900000 */
[----:B------:R-:W3:Y:S02]  /*c1c0*/  @!P0 SYNCS.PHASECHK.TRANS64 P0, [R2+URZ+0x90], R10 ;  /* 0x0000900a020085a7 */ /* 0x000ee400080010ff */
[----:B---3--:R-:W-:Y:S05]  /*c1d0*/  @!P0 BRA `(.L_x_229) ;  /* 0xfffffffc00f08947 */ /* 0x008fea000383ffff */
[----:B------:R-:W-:Y:S05]  /*c1e0*/  BRA `(.L_x_230) ;  /* 0xffffff9400007947 */ /* 0x000fea000383ffff */
.L_x_96:
[----:B-1----:R1:W2:Y:S02]  /*c1f0*/  SYNCS.PHASECHK.TRANS64.TRYWAIT P0, [R0+URZ+0xb0], R2 ;  /* 0x0000b002000075a7 */ /* 0x0022a400080011ff */
[----:B--2---:R-:W-:Y:S05]  /*c200*/  @!P0 NANOSLEEP.SYNCS 0x989680 ;  /* 0x009896800000895d */ /* 0x004fea0003900000 */
[----:B------:R-:W2:Y:S02]  /*c210*/  @!P0 SYNCS.PHASECHK.TRANS64 P0, [R0+URZ+0xb0], R2 ;  /* 0x0000b002000085a7 */ /* 0x000ea400080010ff */
[----:B--2---:R-:W-:Y:S05]  /*c220*/  @!P0 BRA `(.L_x_96) ;  /* 0xfffffffc00f08947 */ /* 0x004fea000383ffff */
[----:B------:R-:W-:Y:S05]  /*c230*/  BRA `(.L_x_231) ;  /* 0xffffff9400c47947 */ /* 0x000fea000383ffff */
.L_x_107:
[----:B-1----:R-:W-:Y:S04]  /*c240*/  MOV R2, UR43 ;  /* 0x0000002b00027c02 */ /* 0x002fe80008000f00 */
[----:B------:R1:W3:Y:S03]  /*c250*/  SYNCS.PHASECHK.TRANS64.TRYWAIT P1, [R2+URZ+0x60], R3 ;  /* 0x00006003020075a7 */ /* 0x0002e600080211ff */
[----:B---3--:R-:W-:Y:S05]  /*c260*/  @!P1 NANOSLEEP.SYNCS 0x989680 ;  /* 0x009896800000995d */ /* 0x008fea0003900000 */
[----:B------:R-:W3:Y:S02]  /*c270*/  @!P1 SYNCS.PHASECHK.TRANS64 P1, [R2+URZ+0x60], R3 ;  /* 0x00006003020095a7 */ /* 0x000ee400080210ff */
[----:B---3--:R-:W-:Y:S05]  /*c280*/  @!P1 BRA `(.L_x_107) ;  /* 0xfffffffc00ec9947 */ /* 0x008fea000383ffff */
[----:B------:R-:W-:Y:S05]  /*c290*/  BRA `(.L_x_106) ;  /* 0xffffffa400387947 */ /* 0x000fea000383ffff */
.L_x_109:
[----:B-1----:R1:W4:Y:S02]  /*c2a0*/  SYNCS.PHASECHK.TRANS64.TRYWAIT P0, [R26+URZ+0xd0], R0 ;  /* 0x0000d0001a0075a7 */ /* 0x00232400080011ff */
[----:B----4-:R-:W-:Y:S05]  /*c2b0*/  @!P0 NANOSLEEP.SYNCS 0x989680 ;  /* 0x009896800000895d */ /* 0x010fea0003900000 */
[----:B------:R-:W4:Y:S02]  /*c2c0*/  @!P0 SYNCS.PHASECHK.TRANS64 P0, [R26+URZ+0xd0], R0 ;  /* 0x0000d0001a0085a7 */ /* 0x000f2400080010ff */
[----:B----4-:R-:W-:Y:S05]  /*c2d0*/  @!P0 BRA `(.L_x_109) ;  /* 0xfffffffc00f08947 */ /* 0x010fea000383ffff */
[----:B------:R-:W-:Y:S05]  /*c2e0*/  BRA `(.L_x_108) ;  /* 0xffffffa400607947 */ /* 0x000fea000383ffff */
.L_x_118:
[----:B-1----:R1:W2:Y:S02]  /*c2f0*/  SYNCS.PHASECHK.TRANS64.TRYWAIT P0, [R2+URZ+0x60], R0 ;  /* 0x00006000020075a7 */ /* 0x0022a400080011ff */
[----:B--2---:R-:W-:Y:S05]  /*c300*/  @!P0 NANOSLEEP.SYNCS 0x989680 ;  /* 0x009896800000895d */ /* 0x004fea0003900000 */
[----:B------:R-:W2:Y:S02]  /*c310*/  @!P0 SYNCS.PHASECHK.TRANS64 P0, [R2+URZ+0x60], R0 ;  /* 0x00006000020085a7 */ /* 0x000ea400080010ff */
[----:B--2---:R-:W-:Y:S05]  /*c320*/  @!P0 BRA `(.L_x_118) ;  /* 0xfffffffc00f08947 */ /* 0x004fea000383ffff */
[----:B------:R-:W-:Y:S05]  /*c330*/  BRA `(.L_x_117) ;  /* 0xffffffac007c7947 */ /* 0x000fea000383ffff */
.L_x_126:
[----:B-1----:R1:W2:Y:S02]  /*c340*/  SYNCS.PHASECHK.TRANS64.TRYWAIT P0, [R0+URZ+0x60], R6 ;  /* 0x00006006000075a7 */ /* 0x0022a400080011ff */
[----:B--2---:R-:W-:Y:S05]  /*c350*/  @!P0 NANOSLEEP.SYNCS 0x989680 ;  /* 0x009896800000895d */ /* 0x004fea0003900000 */
[----:B------:R-:W2:Y:S02]  /*c360*/  @!P0 SYNCS.PHASECHK.TRANS64 P0, [R0+URZ+0x60], R6 ;  /* 0x00006006000085a7 */ /* 0x000ea400080010ff */
[----:B--2---:R-:W-:Y:S05]  /*c370*/  @!P0 BRA `(.L_x_126) ;  /* 0xfffffffc00f08947 */ /* 0x004fea000383ffff */
[----:B------:R-:W-:Y:S05]  /*c380*/  BRA `(.L_x_125) ;  /* 0xffffffb400bc7947 */ /* 0x000fea000383ffff */
.L_x_134:
[----:B-1----:R1:W2:Y:S02]  /*c390*/  SYNCS.PHASECHK.TRANS64.TRYWAIT P0, [R0+URZ+0x60], R6 ;  /* 0x00006006000075a7 */ /* 0x0022a400080011ff */
[----:B--2---:R-:W-:Y:S05]  /*c3a0*/  @!P0 NANOSLEEP.SYNCS 0x989680 ;  /* 0x009896800000895d */ /* 0x004fea0003900000 */
[----:B------:R-:W2:Y:S02]  /*c3b0*/  @!P0 SYNCS.PHASECHK.TRANS64 P0, [R0+URZ+0x60], R6 ;  /* 0x00006006000085a7 */ /* 0x000ea400080010ff */
[----:B--2---:R-:W-:Y:S05]  /*c3c0*/  @!P0 BRA `(.L_x_134) ;  /* 0xfffffffc00f08947 */ /* 0x004fea000383ffff */
[----:B------:R-:W-:Y:S05]  /*c3d0*/  BRA `(.L_x_133) ;  /* 0xffffffc000007947 */ /* 0x000fea000383ffff */
.L_x_142:
[----:B-1----:R1:W2:Y:S02]  /*c3e0*/  SYNCS.PHASECHK.TRANS64.TRYWAIT P0, [R0+URZ+0x60], R6 ;  /* 0x00006006000075a7 */ /* 0x0022a400080011ff */
[----:B--2---:R-:W-:Y:S05]  /*c3f0*/  @!P0 NANOSLEEP.SYNCS 0x989680 ;  /* 0x009896800000895d */ /* 0x004fea0003900000 */
[----:B------:R-:W2:Y:S02]  /*c400*/  @!P0 SYNCS.PHASECHK.TRANS64 P0, [R0+URZ+0x60], R6 ;  /* 0x00006006000085a7 */ /* 0x000ea400080010ff */
[----:B--2---:R-:W-:Y:S05]  /*c410*/  @!P0 BRA `(.L_x_142) ;  /* 0xfffffffc00f08947 */ /* 0x004fea000383ffff */
[----:B------:R-:W-:Y:S05]  /*c420*/  BRA `(.L_x_141) ;  /* 0xffffffc800507947 */ /* 0x000fea000383ffff */
.L_x_150:
[----:B-1----:R1:W2:Y:S02]  /*c430*/  SYNCS.PHASECHK.TRANS64.TRYWAIT P0, [R0+URZ+0x60], R6 ;  /* 0x00006006000075a7 */ /* 0x0022a400080011ff */
[----:B--2---:R-:W-:Y:S05]  /*c440*/  @!P0 NANOSLEEP.SYNCS 0x989680 ;  /* 0x009896800000895d */ /* 0x004fea0003900000 */
[----:B------:R-:W2:Y:S02]  /*c450*/  @!P0 SYNCS.PHASECHK.TRANS64 P0, [R0+URZ+0x60], R6 ;  /* 0x00006006000085a7 */ /* 0x000ea400080010ff */
[----:B--2---:R-:W-:Y:S05]  /*c460*/  @!P0 BRA `(.L_x_150) ;  /* 0xfffffffc00f08947 */ /* 0x004fea000383ffff */
[----:B------:R-:W-:Y:S05]  /*c470*/  BRA `(.L_x_149) ;  /* 0xffffffd000b07947 */ /* 0x000fea000383ffff */
.L_x_158:
[----:B-1----:R1:W2:Y:S02]  /*c480*/  SYNCS.PHASECHK.TRANS64.TRYWAIT P0, [R0+URZ+0x60], R6 ;  /* 0x00006006000075a7 */ /* 0x0022a400080011ff */
[----:B--2---:R-:W-:Y:S05]  /*c490*/  @!P0 NANOSLEEP.SYNCS 0x989680 ;  /* 0x009896800000895d */ /* 0x004fea0003900000 */
[----:B------:R-:W2:Y:S02]  /*c4a0*/  @!P0 SYNCS.PHASECHK.TRANS64 P0, [R0+URZ+0x60], R6 ;  /* 0x00006006000085a7 */ /* 0x000ea400080010ff */
[----:B--2---:R-:W-:Y:S05]  /*c4b0*/  @!P0 BRA `(.L_x_158) ;  /* 0xfffffffc00f08947 */ /* 0x004fea000383ffff */
[----:B------:R-:W-:Y:S05]  /*c4c0*/  BRA `(.L_x_157) ;  /* 0xffffffdc00047947 */ /* 0x000fea000383ffff */
.L_x_166:
[----:B-1----:R1:W2:Y:S02]  /*c4d0*/  SYNCS.PHASECHK.TRANS64.TRYWAIT P0, [R0+URZ+0x60], R76 ;  /* 0x0000604c000075a7 */ /* 0x0022a400080011ff */
[----:B--2---:R-:W-:Y:S05]  /*c4e0*/  @!P0 NANOSLEEP.SYNCS 0x989680 ;  /* 0x009896800000895d */ /* 0x004fea0003900000 */
[----:B------:R-:W2:Y:S02]  /*c4f0*/  @!P0 SYNCS.PHASECHK.TRANS64 P0, [R0+URZ+0x60], R76 ;  /* 0x0000604c000085a7 */ /* 0x000ea400080010ff */
[----:B--2---:R-:W-:Y:S05]  /*c500*/  @!P0 BRA `(.L_x_166) ;  /* 0xfffffffc00f08947 */ /* 0x004fea000383ffff */
[----:B------:R-:W-:Y:S05]  /*c510*/  BRA `(.L_x_165) ;  /* 0xffffffe400587947 */ /* 0x000fea000383ffff */
        .weak           $__internal_0_$__cuda_sm10x_tcgen05_guardrail_trap_col_being_dealloced_not_returned_by_alloc
        .type           $__internal_0_$__cuda_sm10x_tcgen05_guardrail_trap_col_being_dealloced_not_returned_by_alloc,@function
        .size           $__internal_0_$__cuda_sm10x_tcgen05_guardrail_trap_col_being_dealloced_not_returned_by_alloc,($__internal_1_$__cuda_sm10x_tcgen05_guardrail_trap_phase_invalid_during_alloc - $__internal_0_$__cuda_sm10x_tcgen05_guardrail_trap_col_being_dealloced_not_returned_by_alloc)
$__internal_0_$__cuda_sm10x_tcgen05_guardrail_trap_col_being_dealloced_not_returned_by_alloc:
[----:B------:R-:W-:Y:S05]  /*c520*/  BPT.TRAP 0x1 ;  /* 0x000000040000795c */ /* 0x000fea0000300000 */
[----:B------:R-:W-:-:S04]  /*c530*/  HFMA2 R3, -RZ, RZ, 0, 0 ;  /* 0x00000000ff037431 */ /* 0x000fc800000001ff */
[----:B------:R-:W-:Y:S05]  /*c540*/  RET.REL.NODEC R2 `(_ZN7cutlass13device_kernelINS_4gemm6kernel13GemmUniversalIN4cute5tupleIJiiiiEEENS1_10collective13CollectiveMmaINS1_35MainloopSm100TmaUmmaWarpSpecializedILi6ELi2ELi4ENS5_IJNS4_1CILi1EEENSA_ILi2EEESB_EEEEENS5_IJNSA_ILi128EEESF_NSA_ILi32EEEEEENS_10tfloat32_tENS5_IJlSB_lEEESI_SJ_NS4_8TiledMMAINS4_8MMA_AtomIJNS4_17SM100_MMA_TF32_SSISI_SI_fLi128ELi128ELNS4_4UMMA5MajorE0ELSO_0ELNSN_7ScaleInE0ELSP_0EEEEEENS4_6LayoutINS5_IJSB_SB_SB_EEENS5_IJNSA_ILi0EEESU_SU_EEEEENS5_IJNS4_10UnderscoreESX_SX_EEEEENS4_23SM90_TMA_LOAD_MULTICASTENS4_14ComposedLayoutINS4_7SwizzleILi3ELi4ELi3EEENS4_18smem_ptr_flag_bitsILi32EEENSS_INS5_IJNSA_ILi8EEESG_EEENS5_IJSG_SB_EEEEEEEvNS4_8identityENS4_13SM90_TMA_LOADES1A_vS1B_EENS_8epilogue10collective18CollectiveEpilogueINS1E_23Sm100TmaWarpSpecializedILi4ELi2ELi16ELb1ELb0EEEJSH_NS5_IJNSS_ISF_SB_EENSS_INSA_ILi16EEESB_EEEEESI_SJ_SI_SJ_NS1E_6fusion15FusionCallbacksIS1I_NS1N_17LinearCombinationISI_fSI_fLNS_15FloatRoundStyleE2EEESH_S1M_JEEENS4_5SM1004TMEM4LOAD26SM100_TMEM_LOAD_32dp32b16xES1C_NS11_INS12_ILi2ELi4ELi3EEES15_NSS_INS5_IJS16_S1K_EEENS5_IJS1K_SB_EEEEEEENS4_39AutoVectorizingCopyWithAssumedAlignmentILi128EEENS4_14SM90_TMA_STOREES21_S23_S23_EEEvvEEEEvNT_6ParamsE) ;  /* 0xffffff3802ac7950 */ /* 0x000fea0003c3ffff */
        .weak           $__internal_1_$__cuda_sm10x_tcgen05_guardrail_trap_phase_invalid_during_alloc
        .type           $__internal_1_$__cuda_sm10x_tcgen05_guardrail_trap_phase_invalid_during_alloc,@function
        .size           $__internal_1_$__cuda_sm10x_tcgen05_guardrail_trap_phase_invalid_during_alloc,($__internal_2_$__cuda_sm10x_tcgen05_guardrail_trap_unallocated_columns_being_dealloced - $__internal_1_$__cuda_sm10x_tcgen05_guardrail_trap_phase_invalid_during_alloc)
$__internal_1_$__cuda_sm10x_tcgen05_guardrail_trap_phase_invalid_during_alloc:
[----:B------:R-:W-:Y:S05]  /*c550*/  BPT.TRAP 0x1 ;  /* 0x000000040000795c */ /* 0x000fea0000300000 */
[----:B------:R-:W-:-:S04]  /*c560*/  MOV R5, 0x0 ;  /* 0x0000000000057802 */ /* 0x000fc80000000f00 */
[----:B------:R-:W-:Y:S05]  /*c570*/  RET.REL.NODEC R4 `(_ZN7cutlass13device_kernelINS_4gemm6kernel13GemmUniversalIN4cute5tupleIJiiiiEEENS1_10collective13CollectiveMmaINS1_35MainloopSm100TmaUmmaWarpSpecializedILi6ELi2ELi4ENS5_IJNS4_1CILi1EEENSA_ILi2EEESB_EEEEENS5_IJNSA_ILi128EEESF_NSA_ILi32EEEEEENS_10tfloat32_tENS5_IJlSB_lEEESI_SJ_NS4_8TiledMMAINS4_8MMA_AtomIJNS4_17SM100_MMA_TF32_SSISI_SI_fLi128ELi128ELNS4_4UMMA5MajorE0ELSO_0ELNSN_7ScaleInE0ELSP_0EEEEEENS4_6LayoutINS5_IJSB_SB_SB_EEENS5_IJNSA_ILi0EEESU_SU_EEEEENS5_IJNS4_10UnderscoreESX_SX_EEEEENS4_23SM90_TMA_LOAD_MULTICASTENS4_14ComposedLayoutINS4_7SwizzleILi3ELi4ELi3EEENS4_18smem_ptr_flag_bitsILi32EEENSS_INS5_IJNSA_ILi8EEESG_EEENS5_IJSG_SB_EEEEEEEvNS4_8identityENS4_13SM90_TMA_LOADES1A_vS1B_EENS_8epilogue10collective18CollectiveEpilogueINS1E_23Sm100TmaWarpSpecializedILi4ELi2ELi16ELb1ELb0EEEJSH_NS5_IJNSS_ISF_SB_EENSS_INSA_ILi16EEESB_EEEEESI_SJ_SI_SJ_NS1E_6fusion15FusionCallbacksIS1I_NS1N_17LinearCombinationISI_fSI_fLNS_15FloatRoundStyleE2EEESH_S1M_JEEENS4_5SM1004TMEM4LOAD26SM100_TMEM_LOAD_32dp32b16xES1C_NS11_INS12_ILi2ELi4ELi3EEES15_NSS_INS5_IJS16_S1K_EEENS5_IJS1K_SB_EEEEEEENS4_39AutoVectorizingCopyWithAssumedAlignmentILi128EEENS4_14SM90_TMA_STOREES21_S23_S23_EEEvvEEEEvNT_6ParamsE) ;  /* 0xffffff3804a07950 */ /* 0x000fea0003c3ffff */
        .weak           $__internal_2_$__cuda_sm10x_tcgen05_guardrail_trap_unallocated_columns_being_dealloced
        .type           $__internal_2_$__cuda_sm10x_tcgen05_guardrail_trap_unallocated_columns_being_dealloced,@function
        .size           $__internal_2_$__cuda_sm10x_tcgen05_guardrail_trap_unallocated_columns_being_dealloced,(.L_x_233 - $__internal_2_$__cuda_sm10x_tcgen05_guardrail_trap_unallocated_columns_being_dealloced)
$__internal_2_$__cuda_sm10x_tcgen05_guardrail_trap_unallocated_columns_being_dealloced:
[----:B------:R-:W-:Y:S05]  /*c580*/  BPT.TRAP 0x1 ;  /* 0x000000040000795c */ /* 0x000fea0000300000 */
[----:B------:R-:W-:-:S04]  /*c590*/  HFMA2 R3, -RZ, RZ, 0, 0 ;  /* 0x00000000ff037431 */ /* 0x000fc800000001ff */
[----:B------:R-:W-:Y:S05]  /*c5a0*/  RET.REL.NODEC R2 `(_ZN7cutlass13device_kernelINS_4gemm6kernel13GemmUniversalIN4cute5tupleIJiiiiEEENS1_10collective13CollectiveMmaINS1_35MainloopSm100TmaUmmaWarpSpecializedILi6ELi2ELi4ENS5_IJNS4_1CILi1EEENSA_ILi2EEESB_EEEEENS5_IJNSA_ILi128EEESF_NSA_ILi32EEEEEENS_10tfloat32_tENS5_IJlSB_lEEESI_SJ_NS4_8TiledMMAINS4_8MMA_AtomIJNS4_17SM100_MMA_TF32_SSISI_SI_fLi128ELi128ELNS4_4UMMA5MajorE0ELSO_0ELNSN_7ScaleInE0ELSP_0EEEEEENS4_6LayoutINS5_IJSB_SB_SB_EEENS5_IJNSA_ILi0EEESU_SU_EEEEENS5_IJNS4_10UnderscoreESX_SX_EEEEENS4_23SM90_TMA_LOAD_MULTICASTENS4_14ComposedLayoutINS4_7SwizzleILi3ELi4ELi3EEENS4_18smem_ptr_flag_bitsILi32EEENSS_INS5_IJNSA_ILi8EEESG_EEENS5_IJSG_SB_EEEEEEEvNS4_8identityENS4_13SM90_TMA_LOADES1A_vS1B_EENS_8epilogue10collective18CollectiveEpilogueINS1E_23Sm100TmaWarpSpecializedILi4ELi2ELi16ELb1ELb0EEEJSH_NS5_IJNSS_ISF_SB_EENSS_INSA_ILi16EEESB_EEEEESI_SJ_SI_SJ_NS1E_6fusion15FusionCallbacksIS1I_NS1N_17LinearCombinationISI_fSI_fLNS_15FloatRoundStyleE2EEESH_S1M_JEEENS4_5SM1004TMEM4LOAD26SM100_TMEM_LOAD_32dp32b16xES1C_NS11_INS12_ILi2ELi4ELi3EEES15_NSS_INS5_IJS16_S1K_EEENS5_IJS1K_SB_EEEEEEENS4_39AutoVectorizingCopyWithAssumedAlignmentILi128EEENS4_14SM90_TMA_STOREES21_S23_S23_EEEvvEEEEvNT_6ParamsE) ;  /* 0xffffff3802947950 */ /* 0x000fea0003c3ffff */
.L_x_232:
[----:B------:R-:W-:-:S00]  /*c5b0*/  BRA `(.L_x_232) ;  /* 0xfffffffc00fc7947 */ /* 0x000fc0000383ffff */
[----:B------:R-:W-:-:S00]  /*c5c0*/  NOP ;  /* 0x0000000000007918 */ /* 0x000fc00000000000 */
        /* <DEDUP_REMOVED lines=11> */
.L_x_233:


//--------------------- .nv.global.init           --------------------------
	.section	.nv.global.init,"aw",@progbits
.nv.global.init:
	.type		$str$27,@object
	.size		$str$27,($str$28 - $str$27)
$str$27:
        /*0000*/ 	.byte	0x28, 0x61, 0x64, 0x64, 0x72, 0x65, 0x73, 0x73, 0x20, 0x26, 0x20, 0x6d, 0x61, 0x73, 0x6b, 0x29
        /*0010*/ 	.byte	0x20, 0x3d, 0x3d, 0x20, 0x30, 0x00
	.type		$str$28,@object
	.size		$str$28,($str$26 - $str$28)
$str$28:
        /*0016*/ 	.byte	0x2f, 0x74, 0x6d, 0x70, 0x2f, 0x63, 0x75, 0x74, 0x6c, 0x61, 0x73, 0x73, 0x5f, 0x73, 0x77, 0x65
        /*0026*/ 	.byte	0x65, 0x70, 0x5f, 0x73, 0x72, 0x63, 0x2f, 0x69, 0x6e, 0x63, 0x6c, 0x75, 0x64, 0x65, 0x2f, 0x63
        /*0036*/ 	.byte	0x75, 0x74, 0x65, 0x2f, 0x70, 0x6f, 0x69, 0x6e, 0x74, 0x65, 0x72, 0x5f, 0x66, 0x6c, 0x61, 0x67
        /*0046*/ 	.byte	0x67, 0x65, 0x64, 0x2e, 0x68, 0x70, 0x70, 0x00
	.type		$str$26,@object
	.size		$str$26,($str$25 - $str$26)
$str$26:
        /*004e*/ 	.byte	0x2f, 0x74, 0x6d, 0x70, 0x2f, 0x63, 0x75, 0x74, 0x6c, 0x61, 0x73, 0x73, 0x5f, 0x73, 0x77, 0x65
        /*005e*/ 	.byte	0x65, 0x70, 0x5f, 0x73, 0x72, 0x63, 0x2f, 0x69, 0x6e, 0x63, 0x6c, 0x75, 0x64, 0x65, 0x2f, 0x63
        /*006e*/ 	.byte	0x75, 0x74, 0x65, 0x2f, 0x61, 0x74, 0x6f, 0x6d, 0x2f, 0x63, 0x6f, 0x70, 0x79, 0x5f, 0x74, 0x72
        /*007e*/ 	.byte	0x61, 0x69, 0x74, 0x73, 0x5f, 0x73, 0x6d, 0x31, 0x30, 0x30, 0x2e, 0x68, 0x70, 0x70, 0x00
	.type		$str$25,@object
	.size		$str$25,(__unnamed_1 - $str$25)
$str$25:
        /*008d*/ 	.byte	0x28, 0x28, 0x75, 0x69, 0x6e, 0x74, 0x33, 0x32, 0x5f, 0x74, 0x28, 0x74, 0x68, 0x72, 0x65, 0x61
        /*009d*/ 	.byte	0x64, 0x49, 0x64, 0x78, 0x2e, 0x78, 0x29, 0x20, 0x2f, 0x20, 0x33, 0x32, 0x29, 0x20, 0x25, 0x20
        /*00ad*/ 	.byte	0x34, 0x29, 0x20, 0x3d, 0x3d, 0x20, 0x28, 0x28, 0x28, 0x74, 0x6d, 0x65, 0x6d, 0x5f, 0x61, 0x64
        /*00bd*/ 	.byte	0x64, 0x72, 0x20, 0x3e, 0x3e, 0x20, 0x31, 0x36, 0x29, 0x20, 0x2f, 0x20, 0x33, 0x32, 0x29, 0x20
        /*00cd*/ 	.byte	0x25, 0x20, 0x34, 0x29, 0x00
	.type		__unnamed_1,@object
	.size		__unnamed_1,(__unnamed_2 - __unnamed_1)
__unnamed_1:
        /*00d2*/ 	.byte	0x61, 0x75, 0x74, 0x6f, 0x20, 0x63, 0x75, 0x74, 0x65, 0x3a, 0x3a, 0x61, 0x73, 0x5f, 0x70, 0x6f
        /* <DEDUP_REMOVED lines=24> */
        /*0262*/ 	.byte	0x32, 0x30, 0x34, 0x38, 0x3e, 0x3e, 0x3e, 0x3e, 0x5d, 0x00
	.type		__unnamed_2,@object
	.size		__unnamed_2,(.L_2 - __unnamed_2)
__unnamed_2:
        /* <DEDUP_REMOVED lines=42> */
        /*050c*/ 	.byte	0x3e, 0x5d, 0x00
.L_2:


//--------------------- .nv.shared._ZN7cutlass13device_kernelINS_4gemm6kernel13GemmUniversalIN4cute5tupleIJiiiiEEENS1_10collective13CollectiveMmaINS1_35MainloopSm100TmaUmmaWarpSpecializedILi6ELi2ELi4ENS5_IJNS4_1CILi1EEENSA_ILi2EEESB_EEEEENS5_IJNSA_ILi128EEESF_NSA_ILi32EEEEEENS_10tfloat32_tENS5_IJlSB_lEEESI_SJ_NS4_8TiledMMAINS4_8MMA_AtomIJNS4_17SM100_MMA_TF32_SSISI_SI_fLi128ELi128ELNS4_4UMMA5MajorE0ELSO_0ELNSN_7ScaleInE0ELSP_0EEEEEENS4_6LayoutINS5_IJSB_SB_SB_EEENS5_IJNSA_ILi0EEESU_SU_EEEEENS5_IJNS4_10UnderscoreESX_SX_EEEEENS4_23SM90_TMA_LOAD_MULTICASTENS4_14ComposedLayoutINS4_7SwizzleILi3ELi4ELi3EEENS4_18smem_ptr_flag_bitsILi32EEENSS_INS5_IJNSA_ILi8EEESG_EEENS5_IJSG_SB_EEEEEEEvNS4_8identityENS4_13SM90_TMA_LOADES1A_vS1B_EENS_8epilogue10collective18CollectiveEpilogueINS1E_23Sm100TmaWarpSpecializedILi4ELi2ELi16ELb1ELb0EEEJSH_NS5_IJNSS_ISF_SB_EENSS_INSA_ILi16EEESB_EEEEESI_SJ_SI_SJ_NS1E_6fusion15FusionCallbacksIS1I_NS1N_17LinearCombinationISI_fSI_fLNS_15FloatRoundStyleE2EEESH_S1M_JEEENS4_5SM1004TMEM4LOAD26SM100_TMEM_LOAD_32dp32b16xES1C_NS11_INS12_ILi2ELi4ELi3EEES15_NSS_INS5_IJS16_S1K_EEENS5_IJS1K_SB_EEEEEEENS4_39AutoVectorizingCopyWithAssumedAlignmentILi128EEENS4_14SM90_TMA_STOREES21_S23_S23_EEEvvEEEEvNT_6ParamsE --------------------------
	.section	.nv.shared._ZN7cutlass13device_kernelINS_4gemm6kernel13GemmUniversalIN4cute5tupleIJiiiiEEENS1_10collective13CollectiveMmaINS1_35MainloopSm100TmaUmmaWarpSpecializedILi6ELi2ELi4ENS5_IJNS4_1CILi1EEENSA_ILi2EEESB_EEEEENS5_IJNSA_ILi128EEESF_NSA_ILi32EEEEEENS_10tfloat32_tENS5_IJlSB_lEEESI_SJ_NS4_8TiledMMAINS4_8MMA_AtomIJNS4_17SM100_MMA_TF32_SSISI_SI_fLi128ELi128ELNS4_4UMMA5MajorE0ELSO_0ELNSN_7ScaleInE0ELSP_0EEEEEENS4_6LayoutINS5_IJSB_SB_SB_EEENS5_IJNSA_ILi0EEESU_SU_EEEEENS5_IJNS4_10UnderscoreESX_SX_EEEEENS4_23SM90_TMA_LOAD_MULTICASTENS4_14ComposedLayoutINS4_7SwizzleILi3ELi4ELi3EEENS4_18smem_ptr_flag_bitsILi32EEENSS_INS5_IJNSA_ILi8EEESG_EEENS5_IJSG_SB_EEEEEEEvNS4_8identityENS4_13SM90_TMA_LOADES1A_vS1B_EENS_8epilogue10collective18CollectiveEpilogueINS1E_23Sm100TmaWarpSpecializedILi4ELi2ELi16ELb1ELb0EEEJSH_NS5_IJNSS_ISF_SB_EENSS_INSA_ILi16EEESB_EEEEESI_SJ_SI_SJ_NS1E_6fusion15FusionCallbacksIS1I_NS1N_17LinearCombinationISI_fSI_fLNS_15FloatRoundStyleE2EEESH_S1M_JEEENS4_5SM1004TMEM4LOAD26SM100_TMEM_LOAD_32dp32b16xES1C_NS11_INS12_ILi2ELi4ELi3EEES15_NSS_INS5_IJS16_S1K_EEENS5_IJS1K_SB_EEEEEEENS4_39AutoVectorizingCopyWithAssumedAlignmentILi128EEENS4_14SM90_TMA_STOREES21_S23_S23_EEEvvEEEEvNT_6ParamsE,"aw",@nobits
	.sectionflags	@""
	.align	16
	.zero		1024


//--------------------- .nv.shared.reserved.0     --------------------------
	.section	.nv.shared.reserved.0,"aw",@nobits
	.weak		__nv_reservedSMEM_offset_0_alias
	.size		__nv_reservedSMEM_offset_0_alias, 0, 64
	.other		__nv_reservedSMEM_offset_0_alias,@"STO_CUDA_RESERVED_SHARED STV_DEFAULT"
__nv_reservedSMEM_offset_0_alias:
	.zero		0
.nv.shared.reserved.0:
	.zero		64
	.weak		__nv_reservedSMEM_tcgen05_partition
	.type		__nv_reservedSMEM_tcgen05_partition,@object
	.size		__nv_reservedSMEM_tcgen05_partition,(.L_0 - __nv_reservedSMEM_tcgen05_partition)
__nv_reservedSMEM_tcgen05_partition:
	.zero		32
.L_0:


//--------------------- .nv.global                --------------------------
	.section	.nv.global,"aw",@nobits
.nv.global:
	.type		_ZN39_INTERNAL_dbf82a1d_4_k_cu_933cde62_93824cute1_E,@object
	.size		_ZN39_INTERNAL_dbf82a1d_4_k_cu_933cde62_93824cute1_E,(_ZN39_INTERNAL_dbf82a1d_4_k_cu_933cde62_93824cuda3std3__45__cpo6cbeginE - _ZN39_INTERNAL_dbf82a1d_4_k_cu_933cde62_93824cute1_E)
_ZN39_INTERNAL_dbf82a1d_4_k_cu_933cde62_93824cute1_E:
	.zero		1
	.type		_ZN39_INTERNAL_dbf82a1d_4_k_cu_933cde62_93824cuda3std3__45__cpo6cbeginE,@object
	.size		_ZN39_INTERNAL_dbf82a1d_4_k_cu_933cde62_93824cuda3std3__45__cpo6cbeginE,(_ZN39_INTERNAL_dbf82a1d_4_k_cu_933cde62_93824cuda3std3__48in_placeE - _ZN39_INTERNAL_dbf82a1d_4_k_cu_933cde62_93824cuda3std3__45__cpo6cbeginE)
_ZN39_INTERNAL_dbf82a1d_4_k_cu_933cde62_93824cuda3std3__45__cpo6cbeginE:
	.zero		1
	.type		_ZN39_INTERNAL_dbf82a1d_4_k_cu_933cde62_93824cuda3std3__48in_placeE,@object
	.size		_ZN39_INTERNAL_dbf82a1d_4_k_cu_933cde62_93824cuda3std3__48in_placeE,(_ZN39_INTERNAL_dbf82a1d_4_k_cu_933cde62_93824cuda3std6ranges3__45__cpo9iter_moveE - _ZN39_INTERNAL_dbf82a1d_4_k_cu_933cde62_93824cuda3std3__48in_placeE)
_ZN39_INTERNAL_dbf82a1d_4_k_cu_933cde62_93824cuda3std3__48in_placeE:
	.zero		1
	.type		_ZN39_INTERNAL_dbf82a1d_4_k_cu_933cde62_93824cuda3std6ranges3__45__cpo9iter_moveE,@object
	.size		_ZN39_INTERNAL_dbf82a1d_4_k_cu_933cde62_93824cuda3std6ranges3__45__cpo9iter_moveE,(_ZN39_INTERNAL_dbf82a1d_4_k_cu_933cde62_93824cuda3std3__45__cpo5beginE - _ZN39_INTERNAL_dbf82a1d_4_k_cu_933cde62_93824cuda3std6ranges3__45__cpo9iter_moveE)
_ZN39_INTERNAL_dbf82a1d_4_k_cu_933cde62_93824cuda3std6ranges3__45__cpo9iter_moveE:
	.zero		1
	.type		_ZN39_INTERNAL_dbf82a1d_4_k_cu_933cde62_93824cuda3std3__45__cpo5beginE,@object
	.size		_ZN39_INTERNAL_dbf82a1d_4_k_cu_933cde62_93824cuda3std3__45__cpo5beginE,(_ZN39_INTERNAL_dbf82a1d_4_k_cu_933cde62_93824cuda3std3__441_GLOBAL__N__dbf82a1d_4_k_cu_933cde62_93826ignoreE - _ZN39_INTERNAL_dbf82a1d_4_k_cu_933cde62_93824cuda3std3__45__cpo5beginE)
_ZN39_INTERNAL_dbf82a1d_4_k_cu_933cde62_93824cuda3std3__45__cpo5beginE:
	.zero		1
	.type		_ZN39_INTERNAL_dbf82a1d_4_k_cu_933cde62_93824cuda3std3__441_GLOBAL__N__dbf82a1d_4_k_cu_933cde62_93826ignoreE,@object
	.size		_ZN39_INTERNAL_dbf82a1d_4_k_cu_933cde62_93824cuda3std3__441_GLOBAL__N__dbf82a1d_4_k_cu_933cde62_93826ignoreE,(_ZN39_INTERNAL_dbf82a1d_4_k_cu_933cde62_93824cute7productE - _ZN39_INTERNAL_dbf82a1d_4_k_cu_933cde62_93824cuda3std3__441_GLOBAL__N__dbf82a1d_4_k_cu_933cde62_93826ignoreE)
_ZN39_INTERNAL_dbf82a1d_4_k_cu_933cde62_93824cuda3std3__441_GLOBAL__N__dbf82a1d_4_k_cu_933cde62_93826ignoreE:
	.zero		1
	.type		_ZN39_INTERNAL_dbf82a1d_4_k_cu_933cde62_93824cute7productE,@object
	.size		_ZN39_INTERNAL_dbf82a1d_4_k_cu_933cde62_93824cute7productE,(_ZN39_INTERNAL_dbf82a1d_4_k_cu_933cde62_93824cuda3std3__45__cpo3endE - _ZN39_INTERNAL_dbf82a1d_4_k_cu_933cde62_93824cute7productE)
_ZN39_INTERNAL_dbf82a1d_4_k_cu_933cde62_93824cute7productE:
	.zero		1
	.type		_ZN39_INTERNAL_dbf82a1d_4_k_cu_933cde62_93824cuda3std3__45__cpo3endE,@object
	.size		_ZN39_INTERNAL_dbf82a1d_4_k_cu_933cde62_93824cuda3std3__45__cpo3endE,(_ZN39_INTERNAL_dbf82a1d_4_k_cu_933cde62_93824cuda3std3__419piecewise_constructE - _ZN39_INTERNAL_dbf82a1d_4_k_cu_933cde62_93824cuda3std3__45__cpo3endE)
_ZN39_INTERNAL_dbf82a1d_4_k_cu_933cde62_93824cuda3std3__45__cpo3endE:
	.zero		1
	.type		_ZN39_INTERNAL_dbf82a1d_4_k_cu_933cde62_93824cuda3std3__419piecewise_constructE,@object
	.size		_ZN39_INTERNAL_dbf82a1d_4_k_cu_933cde62_93824cuda3std3__419piecewise_constructE,(_ZN39_INTERNAL_dbf82a1d_4_k_cu_933cde62_93824cuda3std3__45__cpo4cendE - _ZN39_INTERNAL_dbf82a1d_4_k_cu_933cde62_93824cuda3std3__419piecewise_constructE)
_ZN39_INTERNAL_dbf82a1d_4_k_cu_933cde62_93824cuda3std3__419piecewise_constructE:
	.zero		1
	.type		_ZN39_INTERNAL_dbf82a1d_4_k_cu_933cde62_93824cuda3std3__45__cpo4cendE,@object
	.size		_ZN39_INTERNAL_dbf82a1d_4_k_cu_933cde62_93824cuda3std3__45__cpo4cendE,(_ZN39_INTERNAL_dbf82a1d_4_k_cu_933cde62_93824cuda3std6ranges3__45__cpo4swapE - _ZN39_INTERNAL_dbf82a1d_4_k_cu_933cde62_93824cuda3std3__45__cpo4cendE)
_ZN39_INTERNAL_dbf82a1d_4_k_cu_933cde62_93824cuda3std3__45__cpo4cendE:
	.zero		1
	.type		_ZN39_INTERNAL_dbf82a1d_4_k_cu_933cde62_93824cuda3std6ranges3__45__cpo4swapE,@object
	.size		_ZN39_INTERNAL_dbf82a1d_4_k_cu_933cde62_93824cuda3std6ranges3__45__cpo4swapE,(.L_10 - _ZN39_INTERNAL_dbf82a1d_4_k_cu_933cde62_93824cuda3std6ranges3__45__cpo4swapE)
_ZN39_INTERNAL_dbf82a1d_4_k_cu_933cde62_93824cuda3std6ranges3__45__cpo4swapE:
	.zero		1
.L_10:


//--------------------- .nv.constant0._ZN7cutlass13device_kernelINS_4gemm6kernel13GemmUniversalIN4cute5tupleIJiiiiEEENS1_10collective13CollectiveMmaINS1_35MainloopSm100TmaUmmaWarpSpecializedILi6ELi2ELi4ENS5_IJNS4_1CILi1EEENSA_ILi2EEESB_EEEEENS5_IJNSA_ILi128EEESF_NSA_ILi32EEEEEENS_10tfloat32_tENS5_IJlSB_lEEESI_SJ_NS4_8TiledMMAINS4_8MMA_AtomIJNS4_17SM100_MMA_TF32_SSISI_SI_fLi128ELi128ELNS4_4UMMA5MajorE0ELSO_0ELNSN_7ScaleInE0ELSP_0EEEEEENS4_6LayoutINS5_IJSB_SB_SB_EEENS5_IJNSA_ILi0EEESU_SU_EEEEENS5_IJNS4_10UnderscoreESX_SX_EEEEENS4_23SM90_TMA_LOAD_MULTICASTENS4_14ComposedLayoutINS4_7SwizzleILi3ELi4ELi3EEENS4_18smem_ptr_flag_bitsILi32EEENSS_INS5_IJNSA_ILi8EEESG_EEENS5_IJSG_SB_EEEEEEEvNS4_8identityENS4_13SM90_TMA_LOADES1A_vS1B_EENS_8epilogue10collective18CollectiveEpilogueINS1E_23Sm100TmaWarpSpecializedILi4ELi2ELi16ELb1ELb0EEEJSH_NS5_IJNSS_ISF_SB_EENSS_INSA_ILi16EEESB_EEEEESI_SJ_SI_SJ_NS1E_6fusion15FusionCallbacksIS1I_NS1N_17LinearCombinationISI_fSI_fLNS_15FloatRoundStyleE2EEESH_S1M_JEEENS4_5SM1004TMEM4LOAD26SM100_TMEM_LOAD_32dp32b16xES1C_NS11_INS12_ILi2ELi4ELi3EEES15_NSS_INS5_IJS16_S1K_EEENS5_IJS1K_SB_EEEEEEENS4_39AutoVectorizingCopyWithAssumedAlignmentILi128EEENS4_14SM90_TMA_STOREES21_S23_S23_EEEvvEEEEvNT_6ParamsE --------------------------
	.section	.nv.constant0._ZN7cutlass13device_kernelINS_4gemm6kernel13GemmUniversalIN4cute5tupleIJiiiiEEENS1_10collective13CollectiveMmaINS1_35MainloopSm100TmaUmmaWarpSpecializedILi6ELi2ELi4ENS5_IJNS4_1CILi1EEENSA_ILi2EEESB_EEEEENS5_IJNSA_ILi128EEESF_NSA_ILi32EEEEEENS_10tfloat32_tENS5_IJlSB_lEEESI_SJ_NS4_8TiledMMAINS4_8MMA_AtomIJNS4_17SM100_MMA_TF32_SSISI_SI_fLi128ELi128ELNS4_4UMMA5MajorE0ELSO_0ELNSN_7ScaleInE0ELSP_0EEEEEENS4_6LayoutINS5_IJSB_SB_SB_EEENS5_IJNSA_ILi0EEESU_SU_EEEEENS5_IJNS4_10UnderscoreESX_SX_EEEEENS4_23SM90_TMA_LOAD_MULTICASTENS4_14ComposedLayoutINS4_7SwizzleILi3ELi4ELi3EEENS4_18smem_ptr_flag_bitsILi32EEENSS_INS5_IJNSA_ILi8EEESG_EEENS5_IJSG_SB_EEEEEEEvNS4_8identityENS4_13SM90_TMA_LOADES1A_vS1B_EENS_8epilogue10collective18CollectiveEpilogueINS1E_23Sm100TmaWarpSpecializedILi4ELi2ELi16ELb1ELb0EEEJSH_NS5_IJNSS_ISF_SB_EENSS_INSA_ILi16EEESB_EEEEESI_SJ_SI_SJ_NS1E_6fusion15FusionCallbacksIS1I_NS1N_17LinearCombinationISI_fSI_fLNS_15FloatRoundStyleE2EEESH_S1M_JEEENS4_5SM1004TMEM4LOAD26SM100_TMEM_LOAD_32dp32b16xES1C_NS11_INS12_ILi2ELi4ELi3EEES15_NSS_INS5_IJS16_S1K_EEENS5_IJS1K_SB_EEEEEEENS4_39AutoVectorizingCopyWithAssumedAlignmentILi128EEENS4_14SM90_TMA_STOREES21_S23_S23_EEEvvEEEEvNT_6ParamsE,"a",@progbits
	.sectionflags	@""
	.align	4
.nv.constant0._ZN7cutlass13device_kernelINS_4gemm6kernel13GemmUniversalIN4cute5tupleIJiiiiEEENS1_10collective13CollectiveMmaINS1_35MainloopSm100TmaUmmaWarpSpecializedILi6ELi2ELi4ENS5_IJNS4_1CILi1EEENSA_ILi2EEESB_EEEEENS5_IJNSA_ILi128EEESF_NSA_ILi32EEEEEENS_10tfloat32_tENS5_IJlSB_lEEESI_SJ_NS4_8TiledMMAINS4_8MMA_AtomIJNS4_17SM100_MMA_TF32_SSISI_SI_fLi128ELi128ELNS4_4UMMA5MajorE0ELSO_0ELNSN_7ScaleInE0ELSP_0EEEEEENS4_6LayoutINS5_IJSB_SB_SB_EEENS5_IJNSA_ILi0EEESU_SU_EEEEENS5_IJNS4_10UnderscoreESX_SX_EEEEENS4_23SM90_TMA_LOAD_MULTICASTENS4_14ComposedLayoutINS4_7SwizzleILi3ELi4ELi3EEENS4_18smem_ptr_flag_bitsILi32EEENSS_INS5_IJNSA_ILi8EEESG_EEENS5_IJSG_SB_EEEEEEEvNS4_8identityENS4_13SM90_TMA_LOADES1A_vS1B_EENS_8epilogue10collective18CollectiveEpilogueINS1E_23Sm100TmaWarpSpecializedILi4ELi2ELi16ELb1ELb0EEEJSH_NS5_IJNSS_ISF_SB_EENSS_INSA_ILi16EEESB_EEEEESI_SJ_SI_SJ_NS1E_6fusion15FusionCallbacksIS1I_NS1N_17LinearCombinationISI_fSI_fLNS_15FloatRoundStyleE2EEESH_S1M_JEEENS4_5SM1004TMEM4LOAD26SM100_TMEM_LOAD_32dp32b16xES1C_NS11_INS12_ILi2ELi4ELi3EEES15_NSS_INS5_IJS16_S1K_EEENS5_IJS1K_SB_EEEEEEENS4_39AutoVectorizingCopyWithAssumedAlignmentILi128EEENS4_14SM90_TMA_STOREES21_S23_S23_EEEvvEEEEvNT_6ParamsE:
	.zero		2944


//--------------------- SYMBOLS --------------------------

	.type		.nv.reservedSmem.offset0,@object
	.size		.nv.reservedSmem.offset0,0x4
	.type		.nv.reservedSmem.cap,@object
	.size		.nv.reservedSmem.cap,0x4
	.type		__assertfail,@function
